//
// Generated by NVIDIA NVVM Compiler
//
// Compiler Build ID: CL-36424714
// Cuda compilation tools, release 13.0, V13.0.88
// Based on NVVM 20.0.0
//

.version 9.0
.target sm_100
.address_size 64

	// .globl	_Z15naive_reductionPiS_ii
// _ZZ9coalescedPiS_iiE6shared has been demoted
// _ZZ20coalesced_prefetchedPiS_iiE6shared has been demoted

.visible .entry _Z15naive_reductionPiS_ii(
	.param .u64 .ptr .align 1 _Z15naive_reductionPiS_ii_param_0,
	.param .u64 .ptr .align 1 _Z15naive_reductionPiS_ii_param_1,
	.param .u32 _Z15naive_reductionPiS_ii_param_2,
	.param .u32 _Z15naive_reductionPiS_ii_param_3
)
{
	.reg .pred 	%p<11>;
	.reg .b32 	%r<119>;
	.reg .b64 	%rd<43>;

	ld.param.u64 	%rd3, [_Z15naive_reductionPiS_ii_param_0];
	ld.param.u64 	%rd2, [_Z15naive_reductionPiS_ii_param_1];
	ld.param.u32 	%r36, [_Z15naive_reductionPiS_ii_param_2];
	ld.param.u32 	%r37, [_Z15naive_reductionPiS_ii_param_3];
	cvta.to.global.u64 	%rd1, %rd3;
	mov.u32 	%r38, %ctaid.x;
	mov.u32 	%r39, %ntid.x;
	mov.u32 	%r40, %tid.x;
	mad.lo.s32 	%r1, %r38, %r39, %r40;
	setp.ge.s32 	%p1, %r1, %r37;
	@%p1 bra 	$L__BB0_15;
	setp.lt.s32 	%p2, %r36, 1;
	mov.b32 	%r118, 0;
	@%p2 bra 	$L__BB0_14;
	and.b32  	%r2, %r36, 15;
	setp.lt.u32 	%p3, %r36, 16;
	mov.b32 	%r110, 0;
	mov.u32 	%r118, %r110;
	@%p3 bra 	$L__BB0_5;
	and.b32  	%r110, %r36, 2147483632;
	neg.s32 	%r104, %r110;
	shl.b32 	%r5, %r37, 4;
	mov.b32 	%r118, 0;
	mul.wide.s32 	%rd6, %r37, 4;
	mov.u32 	%r103, %r1;
$L__BB0_4:
	.pragma "nounroll";
	mul.wide.s32 	%rd4, %r103, 4;
	add.s64 	%rd5, %rd1, %rd4;
	ld.global.u32 	%r45, [%rd5];
	add.s32 	%r46, %r45, %r118;
	add.s64 	%rd7, %rd5, %rd6;
	ld.global.u32 	%r47, [%rd7];
	add.s32 	%r48, %r47, %r46;
	add.s64 	%rd8, %rd7, %rd6;
	ld.global.u32 	%r49, [%rd8];
	add.s32 	%r50, %r49, %r48;
	add.s64 	%rd9, %rd8, %rd6;
	ld.global.u32 	%r51, [%rd9];
	add.s32 	%r52, %r51, %r50;
	add.s64 	%rd10, %rd9, %rd6;
	ld.global.u32 	%r53, [%rd10];
	add.s32 	%r54, %r53, %r52;
	add.s64 	%rd11, %rd10, %rd6;
	ld.global.u32 	%r55, [%rd11];
	add.s32 	%r56, %r55, %r54;
	add.s64 	%rd12, %rd11, %rd6;
	ld.global.u32 	%r57, [%rd12];
	add.s32 	%r58, %r57, %r56;
	add.s64 	%rd13, %rd12, %rd6;
	ld.global.u32 	%r59, [%rd13];
	add.s32 	%r60, %r59, %r58;
	add.s64 	%rd14, %rd13, %rd6;
	ld.global.u32 	%r61, [%rd14];
	add.s32 	%r62, %r61, %r60;
	add.s64 	%rd15, %rd14, %rd6;
	ld.global.u32 	%r63, [%rd15];
	add.s32 	%r64, %r63, %r62;
	add.s64 	%rd16, %rd15, %rd6;
	ld.global.u32 	%r65, [%rd16];
	add.s32 	%r66, %r65, %r64;
	add.s64 	%rd17, %rd16, %rd6;
	ld.global.u32 	%r67, [%rd17];
	add.s32 	%r68, %r67, %r66;
	add.s64 	%rd18, %rd17, %rd6;
	ld.global.u32 	%r69, [%rd18];
	add.s32 	%r70, %r69, %r68;
	add.s64 	%rd19, %rd18, %rd6;
	ld.global.u32 	%r71, [%rd19];
	add.s32 	%r72, %r71, %r70;
	add.s64 	%rd20, %rd19, %rd6;
	ld.global.u32 	%r73, [%rd20];
	add.s32 	%r74, %r73, %r72;
	add.s64 	%rd21, %rd20, %rd6;
	ld.global.u32 	%r75, [%rd21];
	add.s32 	%r118, %r75, %r74;
	add.s32 	%r104, %r104, 16;
	add.s32 	%r103, %r103, %r5;
	setp.ne.s32 	%p4, %r104, 0;
	@%p4 bra 	$L__BB0_4;
$L__BB0_5:
	setp.eq.s32 	%p5, %r2, 0;
	@%p5 bra 	$L__BB0_14;
	and.b32  	%r15, %r36, 7;
	setp.lt.u32 	%p6, %r2, 8;
	@%p6 bra 	$L__BB0_8;
	mad.lo.s32 	%r77, %r110, %r37, %r1;
	mul.wide.s32 	%rd22, %r77, 4;
	add.s64 	%rd23, %rd1, %rd22;
	ld.global.u32 	%r78, [%rd23];
	add.s32 	%r79, %r78, %r118;
	mul.wide.s32 	%rd24, %r37, 4;
	add.s64 	%rd25, %rd23, %rd24;
	ld.global.u32 	%r80, [%rd25];
	add.s32 	%r81, %r80, %r79;
	add.s64 	%rd26, %rd25, %rd24;
	ld.global.u32 	%r82, [%rd26];
	add.s32 	%r83, %r82, %r81;
	add.s64 	%rd27, %rd26, %rd24;
	ld.global.u32 	%r84, [%rd27];
	add.s32 	%r85, %r84, %r83;
	add.s64 	%rd28, %rd27, %rd24;
	ld.global.u32 	%r86, [%rd28];
	add.s32 	%r87, %r86, %r85;
	add.s64 	%rd29, %rd28, %rd24;
	ld.global.u32 	%r88, [%rd29];
	add.s32 	%r89, %r88, %r87;
	add.s64 	%rd30, %rd29, %rd24;
	ld.global.u32 	%r90, [%rd30];
	add.s32 	%r91, %r90, %r89;
	add.s64 	%rd31, %rd30, %rd24;
	ld.global.u32 	%r92, [%rd31];
	add.s32 	%r118, %r92, %r91;
	add.s32 	%r110, %r110, 8;
$L__BB0_8:
	setp.eq.s32 	%p7, %r15, 0;
	@%p7 bra 	$L__BB0_14;
	and.b32  	%r21, %r36, 3;
	setp.lt.u32 	%p8, %r15, 4;
	@%p8 bra 	$L__BB0_11;
	mad.lo.s32 	%r94, %r110, %r37, %r1;
	mul.wide.s32 	%rd32, %r94, 4;
	add.s64 	%rd33, %rd1, %rd32;
	ld.global.u32 	%r95, [%rd33];
	add.s32 	%r96, %r95, %r118;
	mul.wide.s32 	%rd34, %r37, 4;
	add.s64 	%rd35, %rd33, %rd34;
	ld.global.u32 	%r97, [%rd35];
	add.s32 	%r98, %r97, %r96;
	add.s64 	%rd36, %rd35, %rd34;
	ld.global.u32 	%r99, [%rd36];
	add.s32 	%r100, %r99, %r98;
	add.s64 	%rd37, %rd36, %rd34;
	ld.global.u32 	%r101, [%rd37];
	add.s32 	%r118, %r101, %r100;
	add.s32 	%r110, %r110, 4;
$L__BB0_11:
	setp.eq.s32 	%p9, %r21, 0;
	@%p9 bra 	$L__BB0_14;
	mad.lo.s32 	%r116, %r110, %r37, %r1;
	neg.s32 	%r115, %r21;
$L__BB0_13:
	.pragma "nounroll";
	mul.wide.s32 	%rd38, %r116, 4;
	add.s64 	%rd39, %rd1, %rd38;
	ld.global.u32 	%r102, [%rd39];
	add.s32 	%r118, %r102, %r118;
	add.s32 	%r116, %r116, %r37;
	add.s32 	%r115, %r115, 1;
	setp.ne.s32 	%p10, %r115, 0;
	@%p10 bra 	$L__BB0_13;
$L__BB0_14:
	cvta.to.global.u64 	%rd40, %rd2;
	mul.wide.s32 	%rd41, %r1, 4;
	add.s64 	%rd42, %rd40, %rd41;
	st.global.u32 	[%rd42], %r118;
$L__BB0_15:
	ret;

}
	// .globl	_Z9coalescedPiS_ii
.visible .entry _Z9coalescedPiS_ii(
	.param .u64 .ptr .align 1 _Z9coalescedPiS_ii_param_0,
	.param .u64 .ptr .align 1 _Z9coalescedPiS_ii_param_1,
	.param .u32 _Z9coalescedPiS_ii_param_2,
	.param .u32 _Z9coalescedPiS_ii_param_3
)
{
	.reg .pred 	%p<8>;
	.reg .b32 	%r<298>;
	.reg .b64 	%rd<21>;
	// demoted variable
	.shared .align 4 .b8 _ZZ9coalescedPiS_iiE6shared[64];
	ld.param.u64 	%rd3, [_Z9coalescedPiS_ii_param_0];
	ld.param.u64 	%rd2, [_Z9coalescedPiS_ii_param_1];
	ld.param.u32 	%r35, [_Z9coalescedPiS_ii_param_2];
	ld.param.u32 	%r36, [_Z9coalescedPiS_ii_param_3];
	cvta.to.global.u64 	%rd1, %rd3;
	mov.u32 	%r37, %ctaid.x;
	mov.u32 	%r38, %ntid.x;
	mov.u32 	%r1, %tid.x;
	mad.lo.s32 	%r2, %r37, %r38, %r1;
	setp.ge.s32 	%p1, %r2, %r36;
	@%p1 bra 	$L__BB1_11;
	setp.lt.s32 	%p2, %r35, 1;
	mov.b32 	%r297, 0;
	@%p2 bra 	$L__BB1_10;
	shl.b32 	%r42, %r1, 2;
	mov.u32 	%r43, _ZZ9coalescedPiS_iiE6shared;
	add.s32 	%r3, %r43, %r42;
	add.s32 	%r4, %r35, -1;
	shr.u32 	%r44, %r4, 4;
	add.s32 	%r5, %r44, 1;
	setp.lt.u32 	%p3, %r35, 49;
	mov.b32 	%r292, 0;
	mov.u32 	%r297, %r292;
	@%p3 bra 	$L__BB1_5;
	shl.b32 	%r46, %r36, 5;
	add.s32 	%r288, %r2, %r46;
	shl.b32 	%r7, %r36, 6;
	mad.lo.s32 	%r287, %r36, 48, %r2;
	shl.b32 	%r47, %r36, 4;
	add.s32 	%r286, %r2, %r47;
	and.b32  	%r48, %r5, 536870908;
	neg.s32 	%r284, %r48;
	mov.b32 	%r292, 0;
	mov.u32 	%r285, %r2;
$L__BB1_4:
	.pragma "nounroll";
	mul.wide.s32 	%rd4, %r285, 4;
	add.s64 	%rd5, %rd1, %rd4;
	ld.global.u32 	%r49, [%rd5];
	st.shared.u32 	[%r3], %r49;
	bar.sync 	0;
	ld.shared.u32 	%r50, [_ZZ9coalescedPiS_iiE6shared];
	add.s32 	%r51, %r50, %r297;
	ld.shared.u32 	%r52, [_ZZ9coalescedPiS_iiE6shared+4];
	add.s32 	%r53, %r52, %r51;
	ld.shared.u32 	%r54, [_ZZ9coalescedPiS_iiE6shared+8];
	add.s32 	%r55, %r54, %r53;
	ld.shared.u32 	%r56, [_ZZ9coalescedPiS_iiE6shared+12];
	add.s32 	%r57, %r56, %r55;
	ld.shared.u32 	%r58, [_ZZ9coalescedPiS_iiE6shared+16];
	add.s32 	%r59, %r58, %r57;
	ld.shared.u32 	%r60, [_ZZ9coalescedPiS_iiE6shared+20];
	add.s32 	%r61, %r60, %r59;
	ld.shared.u32 	%r62, [_ZZ9coalescedPiS_iiE6shared+24];
	add.s32 	%r63, %r62, %r61;
	ld.shared.u32 	%r64, [_ZZ9coalescedPiS_iiE6shared+28];
	add.s32 	%r65, %r64, %r63;
	ld.shared.u32 	%r66, [_ZZ9coalescedPiS_iiE6shared+32];
	add.s32 	%r67, %r66, %r65;
	ld.shared.u32 	%r68, [_ZZ9coalescedPiS_iiE6shared+36];
	add.s32 	%r69, %r68, %r67;
	ld.shared.u32 	%r70, [_ZZ9coalescedPiS_iiE6shared+40];
	add.s32 	%r71, %r70, %r69;
	ld.shared.u32 	%r72, [_ZZ9coalescedPiS_iiE6shared+44];
	add.s32 	%r73, %r72, %r71;
	ld.shared.u32 	%r74, [_ZZ9coalescedPiS_iiE6shared+48];
	add.s32 	%r75, %r74, %r73;
	ld.shared.u32 	%r76, [_ZZ9coalescedPiS_iiE6shared+52];
	add.s32 	%r77, %r76, %r75;
	ld.shared.u32 	%r78, [_ZZ9coalescedPiS_iiE6shared+56];
	add.s32 	%r79, %r78, %r77;
	ld.shared.u32 	%r80, [_ZZ9coalescedPiS_iiE6shared+60];
	add.s32 	%r81, %r80, %r79;
	bar.sync 	0;
	mul.wide.s32 	%rd6, %r286, 4;
	add.s64 	%rd7, %rd1, %rd6;
	ld.global.u32 	%r82, [%rd7];
	st.shared.u32 	[%r3], %r82;
	bar.sync 	0;
	ld.shared.u32 	%r83, [_ZZ9coalescedPiS_iiE6shared];
	add.s32 	%r84, %r83, %r81;
	ld.shared.u32 	%r85, [_ZZ9coalescedPiS_iiE6shared+4];
	add.s32 	%r86, %r85, %r84;
	ld.shared.u32 	%r87, [_ZZ9coalescedPiS_iiE6shared+8];
	add.s32 	%r88, %r87, %r86;
	ld.shared.u32 	%r89, [_ZZ9coalescedPiS_iiE6shared+12];
	add.s32 	%r90, %r89, %r88;
	ld.shared.u32 	%r91, [_ZZ9coalescedPiS_iiE6shared+16];
	add.s32 	%r92, %r91, %r90;
	ld.shared.u32 	%r93, [_ZZ9coalescedPiS_iiE6shared+20];
	add.s32 	%r94, %r93, %r92;
	ld.shared.u32 	%r95, [_ZZ9coalescedPiS_iiE6shared+24];
	add.s32 	%r96, %r95, %r94;
	ld.shared.u32 	%r97, [_ZZ9coalescedPiS_iiE6shared+28];
	add.s32 	%r98, %r97, %r96;
	ld.shared.u32 	%r99, [_ZZ9coalescedPiS_iiE6shared+32];
	add.s32 	%r100, %r99, %r98;
	ld.shared.u32 	%r101, [_ZZ9coalescedPiS_iiE6shared+36];
	add.s32 	%r102, %r101, %r100;
	ld.shared.u32 	%r103, [_ZZ9coalescedPiS_iiE6shared+40];
	add.s32 	%r104, %r103, %r102;
	ld.shared.u32 	%r105, [_ZZ9coalescedPiS_iiE6shared+44];
	add.s32 	%r106, %r105, %r104;
	ld.shared.u32 	%r107, [_ZZ9coalescedPiS_iiE6shared+48];
	add.s32 	%r108, %r107, %r106;
	ld.shared.u32 	%r109, [_ZZ9coalescedPiS_iiE6shared+52];
	add.s32 	%r110, %r109, %r108;
	ld.shared.u32 	%r111, [_ZZ9coalescedPiS_iiE6shared+56];
	add.s32 	%r112, %r111, %r110;
	ld.shared.u32 	%r113, [_ZZ9coalescedPiS_iiE6shared+60];
	add.s32 	%r114, %r113, %r112;
	bar.sync 	0;
	mul.wide.s32 	%rd8, %r288, 4;
	add.s64 	%rd9, %rd1, %rd8;
	ld.global.u32 	%r115, [%rd9];
	st.shared.u32 	[%r3], %r115;
	bar.sync 	0;
	ld.shared.u32 	%r116, [_ZZ9coalescedPiS_iiE6shared];
	add.s32 	%r117, %r116, %r114;
	ld.shared.u32 	%r118, [_ZZ9coalescedPiS_iiE6shared+4];
	add.s32 	%r119, %r118, %r117;
	ld.shared.u32 	%r120, [_ZZ9coalescedPiS_iiE6shared+8];
	add.s32 	%r121, %r120, %r119;
	ld.shared.u32 	%r122, [_ZZ9coalescedPiS_iiE6shared+12];
	add.s32 	%r123, %r122, %r121;
	ld.shared.u32 	%r124, [_ZZ9coalescedPiS_iiE6shared+16];
	add.s32 	%r125, %r124, %r123;
	ld.shared.u32 	%r126, [_ZZ9coalescedPiS_iiE6shared+20];
	add.s32 	%r127, %r126, %r125;
	ld.shared.u32 	%r128, [_ZZ9coalescedPiS_iiE6shared+24];
	add.s32 	%r129, %r128, %r127;
	ld.shared.u32 	%r130, [_ZZ9coalescedPiS_iiE6shared+28];
	add.s32 	%r131, %r130, %r129;
	ld.shared.u32 	%r132, [_ZZ9coalescedPiS_iiE6shared+32];
	add.s32 	%r133, %r132, %r131;
	ld.shared.u32 	%r134, [_ZZ9coalescedPiS_iiE6shared+36];
	add.s32 	%r135, %r134, %r133;
	ld.shared.u32 	%r136, [_ZZ9coalescedPiS_iiE6shared+40];
	add.s32 	%r137, %r136, %r135;
	ld.shared.u32 	%r138, [_ZZ9coalescedPiS_iiE6shared+44];
	add.s32 	%r139, %r138, %r137;
	ld.shared.u32 	%r140, [_ZZ9coalescedPiS_iiE6shared+48];
	add.s32 	%r141, %r140, %r139;
	ld.shared.u32 	%r142, [_ZZ9coalescedPiS_iiE6shared+52];
	add.s32 	%r143, %r142, %r141;
	ld.shared.u32 	%r144, [_ZZ9coalescedPiS_iiE6shared+56];
	add.s32 	%r145, %r144, %r143;
	ld.shared.u32 	%r146, [_ZZ9coalescedPiS_iiE6shared+60];
	add.s32 	%r147, %r146, %r145;
	bar.sync 	0;
	mul.wide.s32 	%rd10, %r287, 4;
	add.s64 	%rd11, %rd1, %rd10;
	ld.global.u32 	%r148, [%rd11];
	st.shared.u32 	[%r3], %r148;
	bar.sync 	0;
	ld.shared.u32 	%r149, [_ZZ9coalescedPiS_iiE6shared];
	add.s32 	%r150, %r149, %r147;
	ld.shared.u32 	%r151, [_ZZ9coalescedPiS_iiE6shared+4];
	add.s32 	%r152, %r151, %r150;
	ld.shared.u32 	%r153, [_ZZ9coalescedPiS_iiE6shared+8];
	add.s32 	%r154, %r153, %r152;
	ld.shared.u32 	%r155, [_ZZ9coalescedPiS_iiE6shared+12];
	add.s32 	%r156, %r155, %r154;
	ld.shared.u32 	%r157, [_ZZ9coalescedPiS_iiE6shared+16];
	add.s32 	%r158, %r157, %r156;
	ld.shared.u32 	%r159, [_ZZ9coalescedPiS_iiE6shared+20];
	add.s32 	%r160, %r159, %r158;
	ld.shared.u32 	%r161, [_ZZ9coalescedPiS_iiE6shared+24];
	add.s32 	%r162, %r161, %r160;
	ld.shared.u32 	%r163, [_ZZ9coalescedPiS_iiE6shared+28];
	add.s32 	%r164, %r163, %r162;
	ld.shared.u32 	%r165, [_ZZ9coalescedPiS_iiE6shared+32];
	add.s32 	%r166, %r165, %r164;
	ld.shared.u32 	%r167, [_ZZ9coalescedPiS_iiE6shared+36];
	add.s32 	%r168, %r167, %r166;
	ld.shared.u32 	%r169, [_ZZ9coalescedPiS_iiE6shared+40];
	add.s32 	%r170, %r169, %r168;
	ld.shared.u32 	%r171, [_ZZ9coalescedPiS_iiE6shared+44];
	add.s32 	%r172, %r171, %r170;
	ld.shared.u32 	%r173, [_ZZ9coalescedPiS_iiE6shared+48];
	add.s32 	%r174, %r173, %r172;
	ld.shared.u32 	%r175, [_ZZ9coalescedPiS_iiE6shared+52];
	add.s32 	%r176, %r175, %r174;
	ld.shared.u32 	%r177, [_ZZ9coalescedPiS_iiE6shared+56];
	add.s32 	%r178, %r177, %r176;
	ld.shared.u32 	%r179, [_ZZ9coalescedPiS_iiE6shared+60];
	add.s32 	%r297, %r179, %r178;
	bar.sync 	0;
	add.s32 	%r292, %r292, 64;
	add.s32 	%r288, %r288, %r7;
	add.s32 	%r287, %r287, %r7;
	add.s32 	%r286, %r286, %r7;
	add.s32 	%r285, %r285, %r7;
	add.s32 	%r284, %r284, 4;
	setp.ne.s32 	%p4, %r284, 0;
	@%p4 bra 	$L__BB1_4;
$L__BB1_5:
	and.b32  	%r181, %r5, 3;
	setp.eq.s32 	%p5, %r181, 0;
	@%p5 bra 	$L__BB1_10;
	setp.eq.s32 	%p6, %r181, 1;
	@%p6 bra 	$L__BB1_8;
	mad.lo.s32 	%r182, %r292, %r36, %r2;
	mul.wide.s32 	%rd12, %r182, 4;
	add.s64 	%rd13, %rd1, %rd12;
	ld.global.u32 	%r183, [%rd13];
	st.shared.u32 	[%r3], %r183;
	bar.sync 	0;
	ld.shared.u32 	%r184, [_ZZ9coalescedPiS_iiE6shared];
	add.s32 	%r185, %r184, %r297;
	ld.shared.u32 	%r186, [_ZZ9coalescedPiS_iiE6shared+4];
	add.s32 	%r187, %r186, %r185;
	ld.shared.u32 	%r188, [_ZZ9coalescedPiS_iiE6shared+8];
	add.s32 	%r189, %r188, %r187;
	ld.shared.u32 	%r190, [_ZZ9coalescedPiS_iiE6shared+12];
	add.s32 	%r191, %r190, %r189;
	ld.shared.u32 	%r192, [_ZZ9coalescedPiS_iiE6shared+16];
	add.s32 	%r193, %r192, %r191;
	ld.shared.u32 	%r194, [_ZZ9coalescedPiS_iiE6shared+20];
	add.s32 	%r195, %r194, %r193;
	ld.shared.u32 	%r196, [_ZZ9coalescedPiS_iiE6shared+24];
	add.s32 	%r197, %r196, %r195;
	ld.shared.u32 	%r198, [_ZZ9coalescedPiS_iiE6shared+28];
	add.s32 	%r199, %r198, %r197;
	ld.shared.u32 	%r200, [_ZZ9coalescedPiS_iiE6shared+32];
	add.s32 	%r201, %r200, %r199;
	ld.shared.u32 	%r202, [_ZZ9coalescedPiS_iiE6shared+36];
	add.s32 	%r203, %r202, %r201;
	ld.shared.u32 	%r204, [_ZZ9coalescedPiS_iiE6shared+40];
	add.s32 	%r205, %r204, %r203;
	ld.shared.u32 	%r206, [_ZZ9coalescedPiS_iiE6shared+44];
	add.s32 	%r207, %r206, %r205;
	ld.shared.u32 	%r208, [_ZZ9coalescedPiS_iiE6shared+48];
	add.s32 	%r209, %r208, %r207;
	ld.shared.u32 	%r210, [_ZZ9coalescedPiS_iiE6shared+52];
	add.s32 	%r211, %r210, %r209;
	ld.shared.u32 	%r212, [_ZZ9coalescedPiS_iiE6shared+56];
	add.s32 	%r213, %r212, %r211;
	ld.shared.u32 	%r214, [_ZZ9coalescedPiS_iiE6shared+60];
	add.s32 	%r215, %r214, %r213;
	bar.sync 	0;
	shl.b32 	%r216, %r36, 4;
	add.s32 	%r217, %r182, %r216;
	mul.wide.s32 	%rd14, %r217, 4;
	add.s64 	%rd15, %rd1, %rd14;
	ld.global.u32 	%r218, [%rd15];
	st.shared.u32 	[%r3], %r218;
	bar.sync 	0;
	ld.shared.u32 	%r219, [_ZZ9coalescedPiS_iiE6shared];
	add.s32 	%r220, %r219, %r215;
	ld.shared.u32 	%r221, [_ZZ9coalescedPiS_iiE6shared+4];
	add.s32 	%r222, %r221, %r220;
	ld.shared.u32 	%r223, [_ZZ9coalescedPiS_iiE6shared+8];
	add.s32 	%r224, %r223, %r222;
	ld.shared.u32 	%r225, [_ZZ9coalescedPiS_iiE6shared+12];
	add.s32 	%r226, %r225, %r224;
	ld.shared.u32 	%r227, [_ZZ9coalescedPiS_iiE6shared+16];
	add.s32 	%r228, %r227, %r226;
	ld.shared.u32 	%r229, [_ZZ9coalescedPiS_iiE6shared+20];
	add.s32 	%r230, %r229, %r228;
	ld.shared.u32 	%r231, [_ZZ9coalescedPiS_iiE6shared+24];
	add.s32 	%r232, %r231, %r230;
	ld.shared.u32 	%r233, [_ZZ9coalescedPiS_iiE6shared+28];
	add.s32 	%r234, %r233, %r232;
	ld.shared.u32 	%r235, [_ZZ9coalescedPiS_iiE6shared+32];
	add.s32 	%r236, %r235, %r234;
	ld.shared.u32 	%r237, [_ZZ9coalescedPiS_iiE6shared+36];
	add.s32 	%r238, %r237, %r236;
	ld.shared.u32 	%r239, [_ZZ9coalescedPiS_iiE6shared+40];
	add.s32 	%r240, %r239, %r238;
	ld.shared.u32 	%r241, [_ZZ9coalescedPiS_iiE6shared+44];
	add.s32 	%r242, %r241, %r240;
	ld.shared.u32 	%r243, [_ZZ9coalescedPiS_iiE6shared+48];
	add.s32 	%r244, %r243, %r242;
	ld.shared.u32 	%r245, [_ZZ9coalescedPiS_iiE6shared+52];
	add.s32 	%r246, %r245, %r244;
	ld.shared.u32 	%r247, [_ZZ9coalescedPiS_iiE6shared+56];
	add.s32 	%r248, %r247, %r246;
	ld.shared.u32 	%r249, [_ZZ9coalescedPiS_iiE6shared+60];
	add.s32 	%r297, %r249, %r248;
	bar.sync 	0;
	add.s32 	%r292, %r292, 32;
$L__BB1_8:
	and.b32  	%r250, %r4, 16;
	setp.ne.s32 	%p7, %r250, 0;
	@%p7 bra 	$L__BB1_10;
	mad.lo.s32 	%r251, %r292, %r36, %r2;
	mul.wide.s32 	%rd16, %r251, 4;
	add.s64 	%rd17, %rd1, %rd16;
	ld.global.u32 	%r252, [%rd17];
	st.shared.u32 	[%r3], %r252;
	bar.sync 	0;
	ld.shared.u32 	%r253, [_ZZ9coalescedPiS_iiE6shared];
	add.s32 	%r254, %r253, %r297;
	ld.shared.u32 	%r255, [_ZZ9coalescedPiS_iiE6shared+4];
	add.s32 	%r256, %r255, %r254;
	ld.shared.u32 	%r257, [_ZZ9coalescedPiS_iiE6shared+8];
	add.s32 	%r258, %r257, %r256;
	ld.shared.u32 	%r259, [_ZZ9coalescedPiS_iiE6shared+12];
	add.s32 	%r260, %r259, %r258;
	ld.shared.u32 	%r261, [_ZZ9coalescedPiS_iiE6shared+16];
	add.s32 	%r262, %r261, %r260;
	ld.shared.u32 	%r263, [_ZZ9coalescedPiS_iiE6shared+20];
	add.s32 	%r264, %r263, %r262;
	ld.shared.u32 	%r265, [_ZZ9coalescedPiS_iiE6shared+24];
	add.s32 	%r266, %r265, %r264;
	ld.shared.u32 	%r267, [_ZZ9coalescedPiS_iiE6shared+28];
	add.s32 	%r268, %r267, %r266;
	ld.shared.u32 	%r269, [_ZZ9coalescedPiS_iiE6shared+32];
	add.s32 	%r270, %r269, %r268;
	ld.shared.u32 	%r271, [_ZZ9coalescedPiS_iiE6shared+36];
	add.s32 	%r272, %r271, %r270;
	ld.shared.u32 	%r273, [_ZZ9coalescedPiS_iiE6shared+40];
	add.s32 	%r274, %r273, %r272;
	ld.shared.u32 	%r275, [_ZZ9coalescedPiS_iiE6shared+44];
	add.s32 	%r276, %r275, %r274;
	ld.shared.u32 	%r277, [_ZZ9coalescedPiS_iiE6shared+48];
	add.s32 	%r278, %r277, %r276;
	ld.shared.u32 	%r279, [_ZZ9coalescedPiS_iiE6shared+52];
	add.s32 	%r280, %r279, %r278;
	ld.shared.u32 	%r281, [_ZZ9coalescedPiS_iiE6shared+56];
	add.s32 	%r282, %r281, %r280;
	ld.shared.u32 	%r283, [_ZZ9coalescedPiS_iiE6shared+60];
	add.s32 	%r297, %r283, %r282;
	bar.sync 	0;
$L__BB1_10:
	cvta.to.global.u64 	%rd18, %rd2;
	mul.wide.s32 	%rd19, %r2, 4;
	add.s64 	%rd20, %rd18, %rd19;
	st.global.u32 	[%rd20], %r297;
$L__BB1_11:
	ret;

}
	// .globl	_Z20coalesced_prefetchedPiS_ii
.visible .entry _Z20coalesced_prefetchedPiS_ii(
	.param .u64 .ptr .align 1 _Z20coalesced_prefetchedPiS_ii_param_0,
	.param .u64 .ptr .align 1 _Z20coalesced_prefetchedPiS_ii_param_1,
	.param .u32 _Z20coalesced_prefetchedPiS_ii_param_2,
	.param .u32 _Z20coalesced_prefetchedPiS_ii_param_3
)
{
	.reg .pred 	%p<12>;
	.reg .b32 	%r<258>;
	.reg .b64 	%rd<19>;
	// demoted variable
	.shared .align 4 .b8 _ZZ20coalesced_prefetchedPiS_iiE6shared[64];
	ld.param.u64 	%rd3, [_Z20coalesced_prefetchedPiS_ii_param_0];
	ld.param.u64 	%rd2, [_Z20coalesced_prefetchedPiS_ii_param_1];
	ld.param.u32 	%r59, [_Z20coalesced_prefetchedPiS_ii_param_2];
	ld.param.u32 	%r60, [_Z20coalesced_prefetchedPiS_ii_param_3];
	cvta.to.global.u64 	%rd1, %rd3;
	mov.u32 	%r61, %ctaid.x;
	mov.u32 	%r62, %ntid.x;
	mov.u32 	%r1, %tid.x;
	mad.lo.s32 	%r2, %r61, %r62, %r1;
	setp.ge.s32 	%p1, %r2, %r60;
	@%p1 bra 	$L__BB2_20;
	setp.lt.s32 	%p2, %r59, 1;
	mov.b32 	%r257, 0;
	@%p2 bra 	$L__BB2_19;
	mad.lo.s32 	%r66, %r60, %r1, %r2;
	mul.wide.u32 	%rd4, %r66, 4;
	add.s64 	%rd5, %rd1, %rd4;
	ld.global.u32 	%r243, [%rd5];
	shl.b32 	%r67, %r1, 2;
	mov.u32 	%r68, _ZZ20coalesced_prefetchedPiS_iiE6shared;
	add.s32 	%r4, %r68, %r67;
	add.s32 	%r69, %r59, -1;
	shr.u32 	%r70, %r69, 4;
	add.s32 	%r5, %r70, 1;
	and.b32  	%r6, %r5, 3;
	setp.lt.u32 	%p3, %r59, 49;
	mov.b32 	%r253, 0;
	mov.u32 	%r257, %r253;
	@%p3 bra 	$L__BB2_14;
	shl.b32 	%r7, %r60, 6;
	add.s32 	%r239, %r2, %r7;
	mad.lo.s32 	%r238, %r60, 48, %r2;
	shl.b32 	%r73, %r60, 5;
	add.s32 	%r237, %r2, %r73;
	shl.b32 	%r74, %r60, 4;
	add.s32 	%r236, %r2, %r74;
	and.b32  	%r75, %r5, 536870908;
	neg.s32 	%r235, %r75;
	mov.b32 	%r257, 0;
	mov.b32 	%r240, 32;
$L__BB2_4:
	st.shared.u32 	[%r4], %r243;
	bar.sync 	0;
	add.s32 	%r76, %r240, -16;
	setp.ge.s32 	%p4, %r76, %r59;
	@%p4 bra 	$L__BB2_6;
	mul.wide.s32 	%rd6, %r236, 4;
	add.s64 	%rd7, %rd1, %rd6;
	ld.global.u32 	%r243, [%rd7];
$L__BB2_6:
	ld.shared.u32 	%r77, [_ZZ20coalesced_prefetchedPiS_iiE6shared];
	add.s32 	%r78, %r77, %r257;
	ld.shared.u32 	%r79, [_ZZ20coalesced_prefetchedPiS_iiE6shared+4];
	add.s32 	%r80, %r79, %r78;
	ld.shared.u32 	%r81, [_ZZ20coalesced_prefetchedPiS_iiE6shared+8];
	add.s32 	%r82, %r81, %r80;
	ld.shared.u32 	%r83, [_ZZ20coalesced_prefetchedPiS_iiE6shared+12];
	add.s32 	%r84, %r83, %r82;
	ld.shared.u32 	%r85, [_ZZ20coalesced_prefetchedPiS_iiE6shared+16];
	add.s32 	%r86, %r85, %r84;
	ld.shared.u32 	%r87, [_ZZ20coalesced_prefetchedPiS_iiE6shared+20];
	add.s32 	%r88, %r87, %r86;
	ld.shared.u32 	%r89, [_ZZ20coalesced_prefetchedPiS_iiE6shared+24];
	add.s32 	%r90, %r89, %r88;
	ld.shared.u32 	%r91, [_ZZ20coalesced_prefetchedPiS_iiE6shared+28];
	add.s32 	%r92, %r91, %r90;
	ld.shared.u32 	%r93, [_ZZ20coalesced_prefetchedPiS_iiE6shared+32];
	add.s32 	%r94, %r93, %r92;
	ld.shared.u32 	%r95, [_ZZ20coalesced_prefetchedPiS_iiE6shared+36];
	add.s32 	%r96, %r95, %r94;
	ld.shared.u32 	%r97, [_ZZ20coalesced_prefetchedPiS_iiE6shared+40];
	add.s32 	%r98, %r97, %r96;
	ld.shared.u32 	%r99, [_ZZ20coalesced_prefetchedPiS_iiE6shared+44];
	add.s32 	%r100, %r99, %r98;
	ld.shared.u32 	%r101, [_ZZ20coalesced_prefetchedPiS_iiE6shared+48];
	add.s32 	%r102, %r101, %r100;
	ld.shared.u32 	%r103, [_ZZ20coalesced_prefetchedPiS_iiE6shared+52];
	add.s32 	%r104, %r103, %r102;
	ld.shared.u32 	%r105, [_ZZ20coalesced_prefetchedPiS_iiE6shared+56];
	add.s32 	%r106, %r105, %r104;
	ld.shared.u32 	%r107, [_ZZ20coalesced_prefetchedPiS_iiE6shared+60];
	add.s32 	%r23, %r107, %r106;
	bar.sync 	0;
	st.shared.u32 	[%r4], %r243;
	bar.sync 	0;
	setp.ge.s32 	%p5, %r240, %r59;
	@%p5 bra 	$L__BB2_8;
	mul.wide.s32 	%rd8, %r237, 4;
	add.s64 	%rd9, %rd1, %rd8;
	ld.global.u32 	%r243, [%rd9];
$L__BB2_8:
	ld.shared.u32 	%r108, [_ZZ20coalesced_prefetchedPiS_iiE6shared];
	add.s32 	%r109, %r108, %r23;
	ld.shared.u32 	%r110, [_ZZ20coalesced_prefetchedPiS_iiE6shared+4];
	add.s32 	%r111, %r110, %r109;
	ld.shared.u32 	%r112, [_ZZ20coalesced_prefetchedPiS_iiE6shared+8];
	add.s32 	%r113, %r112, %r111;
	ld.shared.u32 	%r114, [_ZZ20coalesced_prefetchedPiS_iiE6shared+12];
	add.s32 	%r115, %r114, %r113;
	ld.shared.u32 	%r116, [_ZZ20coalesced_prefetchedPiS_iiE6shared+16];
	add.s32 	%r117, %r116, %r115;
	ld.shared.u32 	%r118, [_ZZ20coalesced_prefetchedPiS_iiE6shared+20];
	add.s32 	%r119, %r118, %r117;
	ld.shared.u32 	%r120, [_ZZ20coalesced_prefetchedPiS_iiE6shared+24];
	add.s32 	%r121, %r120, %r119;
	ld.shared.u32 	%r122, [_ZZ20coalesced_prefetchedPiS_iiE6shared+28];
	add.s32 	%r123, %r122, %r121;
	ld.shared.u32 	%r124, [_ZZ20coalesced_prefetchedPiS_iiE6shared+32];
	add.s32 	%r125, %r124, %r123;
	ld.shared.u32 	%r126, [_ZZ20coalesced_prefetchedPiS_iiE6shared+36];
	add.s32 	%r127, %r126, %r125;
	ld.shared.u32 	%r128, [_ZZ20coalesced_prefetchedPiS_iiE6shared+40];
	add.s32 	%r129, %r128, %r127;
	ld.shared.u32 	%r130, [_ZZ20coalesced_prefetchedPiS_iiE6shared+44];
	add.s32 	%r131, %r130, %r129;
	ld.shared.u32 	%r132, [_ZZ20coalesced_prefetchedPiS_iiE6shared+48];
	add.s32 	%r133, %r132, %r131;
	ld.shared.u32 	%r134, [_ZZ20coalesced_prefetchedPiS_iiE6shared+52];
	add.s32 	%r135, %r134, %r133;
	ld.shared.u32 	%r136, [_ZZ20coalesced_prefetchedPiS_iiE6shared+56];
	add.s32 	%r137, %r136, %r135;
	ld.shared.u32 	%r138, [_ZZ20coalesced_prefetchedPiS_iiE6shared+60];
	add.s32 	%r26, %r138, %r137;
	bar.sync 	0;
	st.shared.u32 	[%r4], %r243;
	bar.sync 	0;
	add.s32 	%r139, %r240, 16;
	setp.ge.s32 	%p6, %r139, %r59;
	@%p6 bra 	$L__BB2_10;
	mul.wide.s32 	%rd10, %r238, 4;
	add.s64 	%rd11, %rd1, %rd10;
	ld.global.u32 	%r243, [%rd11];
$L__BB2_10:
	ld.shared.u32 	%r140, [_ZZ20coalesced_prefetchedPiS_iiE6shared];
	add.s32 	%r141, %r140, %r26;
	ld.shared.u32 	%r142, [_ZZ20coalesced_prefetchedPiS_iiE6shared+4];
	add.s32 	%r143, %r142, %r141;
	ld.shared.u32 	%r144, [_ZZ20coalesced_prefetchedPiS_iiE6shared+8];
	add.s32 	%r145, %r144, %r143;
	ld.shared.u32 	%r146, [_ZZ20coalesced_prefetchedPiS_iiE6shared+12];
	add.s32 	%r147, %r146, %r145;
	ld.shared.u32 	%r148, [_ZZ20coalesced_prefetchedPiS_iiE6shared+16];
	add.s32 	%r149, %r148, %r147;
	ld.shared.u32 	%r150, [_ZZ20coalesced_prefetchedPiS_iiE6shared+20];
	add.s32 	%r151, %r150, %r149;
	ld.shared.u32 	%r152, [_ZZ20coalesced_prefetchedPiS_iiE6shared+24];
	add.s32 	%r153, %r152, %r151;
	ld.shared.u32 	%r154, [_ZZ20coalesced_prefetchedPiS_iiE6shared+28];
	add.s32 	%r155, %r154, %r153;
	ld.shared.u32 	%r156, [_ZZ20coalesced_prefetchedPiS_iiE6shared+32];
	add.s32 	%r157, %r156, %r155;
	ld.shared.u32 	%r158, [_ZZ20coalesced_prefetchedPiS_iiE6shared+36];
	add.s32 	%r159, %r158, %r157;
	ld.shared.u32 	%r160, [_ZZ20coalesced_prefetchedPiS_iiE6shared+40];
	add.s32 	%r161, %r160, %r159;
	ld.shared.u32 	%r162, [_ZZ20coalesced_prefetchedPiS_iiE6shared+44];
	add.s32 	%r163, %r162, %r161;
	ld.shared.u32 	%r164, [_ZZ20coalesced_prefetchedPiS_iiE6shared+48];
	add.s32 	%r165, %r164, %r163;
	ld.shared.u32 	%r166, [_ZZ20coalesced_prefetchedPiS_iiE6shared+52];
	add.s32 	%r167, %r166, %r165;
	ld.shared.u32 	%r168, [_ZZ20coalesced_prefetchedPiS_iiE6shared+56];
	add.s32 	%r169, %r168, %r167;
	ld.shared.u32 	%r170, [_ZZ20coalesced_prefetchedPiS_iiE6shared+60];
	add.s32 	%r29, %r170, %r169;
	bar.sync 	0;
	st.shared.u32 	[%r4], %r243;
	bar.sync 	0;
	add.s32 	%r171, %r240, 32;
	setp.ge.s32 	%p7, %r171, %r59;
	@%p7 bra 	$L__BB2_12;
	mul.wide.s32 	%rd12, %r239, 4;
	add.s64 	%rd13, %rd1, %rd12;
	ld.global.u32 	%r243, [%rd13];
$L__BB2_12:
	ld.shared.u32 	%r172, [_ZZ20coalesced_prefetchedPiS_iiE6shared];
	add.s32 	%r173, %r172, %r29;
	ld.shared.u32 	%r174, [_ZZ20coalesced_prefetchedPiS_iiE6shared+4];
	add.s32 	%r175, %r174, %r173;
	ld.shared.u32 	%r176, [_ZZ20coalesced_prefetchedPiS_iiE6shared+8];
	add.s32 	%r177, %r176, %r175;
	ld.shared.u32 	%r178, [_ZZ20coalesced_prefetchedPiS_iiE6shared+12];
	add.s32 	%r179, %r178, %r177;
	ld.shared.u32 	%r180, [_ZZ20coalesced_prefetchedPiS_iiE6shared+16];
	add.s32 	%r181, %r180, %r179;
	ld.shared.u32 	%r182, [_ZZ20coalesced_prefetchedPiS_iiE6shared+20];
	add.s32 	%r183, %r182, %r181;
	ld.shared.u32 	%r184, [_ZZ20coalesced_prefetchedPiS_iiE6shared+24];
	add.s32 	%r185, %r184, %r183;
	ld.shared.u32 	%r186, [_ZZ20coalesced_prefetchedPiS_iiE6shared+28];
	add.s32 	%r187, %r186, %r185;
	ld.shared.u32 	%r188, [_ZZ20coalesced_prefetchedPiS_iiE6shared+32];
	add.s32 	%r189, %r188, %r187;
	ld.shared.u32 	%r190, [_ZZ20coalesced_prefetchedPiS_iiE6shared+36];
	add.s32 	%r191, %r190, %r189;
	ld.shared.u32 	%r192, [_ZZ20coalesced_prefetchedPiS_iiE6shared+40];
	add.s32 	%r193, %r192, %r191;
	ld.shared.u32 	%r194, [_ZZ20coalesced_prefetchedPiS_iiE6shared+44];
	add.s32 	%r195, %r194, %r193;
	ld.shared.u32 	%r196, [_ZZ20coalesced_prefetchedPiS_iiE6shared+48];
	add.s32 	%r197, %r196, %r195;
	ld.shared.u32 	%r198, [_ZZ20coalesced_prefetchedPiS_iiE6shared+52];
	add.s32 	%r199, %r198, %r197;
	ld.shared.u32 	%r200, [_ZZ20coalesced_prefetchedPiS_iiE6shared+56];
	add.s32 	%r201, %r200, %r199;
	ld.shared.u32 	%r202, [_ZZ20coalesced_prefetchedPiS_iiE6shared+60];
	add.s32 	%r257, %r202, %r201;
	bar.sync 	0;
	add.s32 	%r240, %r240, 64;
	add.s32 	%r239, %r239, %r7;
	add.s32 	%r238, %r238, %r7;
	add.s32 	%r237, %r237, %r7;
	add.s32 	%r236, %r236, %r7;
	add.s32 	%r235, %r235, 4;
	setp.ne.s32 	%p8, %r235, 0;
	@%p8 bra 	$L__BB2_4;
	add.s32 	%r253, %r240, -32;
$L__BB2_14:
	setp.eq.s32 	%p9, %r6, 0;
	@%p9 bra 	$L__BB2_19;
	add.s32 	%r203, %r253, 16;
	mad.lo.s32 	%r252, %r60, %r203, %r2;
	shl.b32 	%r45, %r60, 4;
	neg.s32 	%r251, %r6;
$L__BB2_16:
	.pragma "nounroll";
	st.shared.u32 	[%r4], %r243;
	bar.sync 	0;
	add.s32 	%r253, %r253, 16;
	setp.ge.s32 	%p10, %r253, %r59;
	@%p10 bra 	$L__BB2_18;
	mul.wide.s32 	%rd14, %r252, 4;
	add.s64 	%rd15, %rd1, %rd14;
	ld.global.u32 	%r243, [%rd15];
$L__BB2_18:
	ld.shared.u32 	%r204, [_ZZ20coalesced_prefetchedPiS_iiE6shared];
	add.s32 	%r205, %r204, %r257;
	ld.shared.u32 	%r206, [_ZZ20coalesced_prefetchedPiS_iiE6shared+4];
	add.s32 	%r207, %r206, %r205;
	ld.shared.u32 	%r208, [_ZZ20coalesced_prefetchedPiS_iiE6shared+8];
	add.s32 	%r209, %r208, %r207;
	ld.shared.u32 	%r210, [_ZZ20coalesced_prefetchedPiS_iiE6shared+12];
	add.s32 	%r211, %r210, %r209;
	ld.shared.u32 	%r212, [_ZZ20coalesced_prefetchedPiS_iiE6shared+16];
	add.s32 	%r213, %r212, %r211;
	ld.shared.u32 	%r214, [_ZZ20coalesced_prefetchedPiS_iiE6shared+20];
	add.s32 	%r215, %r214, %r213;
	ld.shared.u32 	%r216, [_ZZ20coalesced_prefetchedPiS_iiE6shared+24];
	add.s32 	%r217, %r216, %r215;
	ld.shared.u32 	%r218, [_ZZ20coalesced_prefetchedPiS_iiE6shared+28];
	add.s32 	%r219, %r218, %r217;
	ld.shared.u32 	%r220, [_ZZ20coalesced_prefetchedPiS_iiE6shared+32];
	add.s32 	%r221, %r220, %r219;
	ld.shared.u32 	%r222, [_ZZ20coalesced_prefetchedPiS_iiE6shared+36];
	add.s32 	%r223, %r222, %r221;
	ld.shared.u32 	%r224, [_ZZ20coalesced_prefetchedPiS_iiE6shared+40];
	add.s32 	%r225, %r224, %r223;
	ld.shared.u32 	%r226, [_ZZ20coalesced_prefetchedPiS_iiE6shared+44];
	add.s32 	%r227, %r226, %r225;
	ld.shared.u32 	%r228, [_ZZ20coalesced_prefetchedPiS_iiE6shared+48];
	add.s32 	%r229, %r228, %r227;
	ld.shared.u32 	%r230, [_ZZ20coalesced_prefetchedPiS_iiE6shared+52];
	add.s32 	%r231, %r230, %r229;
	ld.shared.u32 	%r232, [_ZZ20coalesced_prefetchedPiS_iiE6shared+56];
	add.s32 	%r233, %r232, %r231;
	ld.shared.u32 	%r234, [_ZZ20coalesced_prefetchedPiS_iiE6shared+60];
	add.s32 	%r257, %r234, %r233;
	bar.sync 	0;
	add.s32 	%r252, %r252, %r45;
	add.s32 	%r251, %r251, 1;
	setp.ne.s32 	%p11, %r251, 0;
	@%p11 bra 	$L__BB2_16;
$L__BB2_19:
	cvta.to.global.u64 	%rd16, %rd2;
	mul.wide.s32 	%rd17, %r2, 4;
	add.s64 	%rd18, %rd16, %rd17;
	st.global.u32 	[%rd18], %r257;
$L__BB2_20:
	ret;

}


// ===== COMPILED SASS (sm_100) =====

	.target	sm_100

	.elftype	@"ET_EXEC"


//--------------------- .note.nv.tkinfo           --------------------------
	.section	.note.nv.tkinfo,"",@"SHT_NOTE"
	.sectionflags	@"SHF_NOTE_NV_TKINFO"
	.tkinfo
        /*0018*/ 	.word	0x00000002
        /*0030*/ 	.string	""
        /*0030*/ 	.string	"ptxas"
        /*0030*/ 	.string	"Cuda compilation tools, release 13.0, V13.0.88"
        /*0030*/ 	.string	"Build cuda_13.0.r13.0/compiler.36424714_0"
        /*0030*/ 	.string	"-arch sm_100 -m 64 "



//--------------------- .note.nv.cuinfo           --------------------------
	.section	.note.nv.cuinfo,"",@"SHT_NOTE"
	.sectionflags	@"SHF_NOTE_NV_CUINFO"
        /*0018*/ 	.short	0x0002
        /*001a*/ 	.short	0x0064
        /*001c*/ 	.short	0x0082
	.zero		2


//--------------------- .nv.info                  --------------------------
	.section	.nv.info,"",@"SHT_CUDA_INFO"
	.align	4


	//----- nvinfo : EIATTR_REGCOUNT
	.align		4
        /*0000*/ 	.byte	0x04, 0x2f
        /*0002*/ 	.short	(.L_1 - .L_0)
	.align		4
.L_0:
        /*0004*/ 	.word	index@(_Z15naive_reductionPiS_ii)
        /*0008*/ 	.word	0x00000020


	//----- nvinfo : EIATTR_FRAME_SIZE
	.align		4
.L_1:
        /*000c*/ 	.byte	0x04, 0x11
        /*000e*/ 	.short	(.L_3 - .L_2)
	.align		4
.L_2:
        /*0010*/ 	.word	index@(_Z15naive_reductionPiS_ii)
        /*0014*/ 	.word	0x00000000


	//----- nvinfo : EIATTR_REGCOUNT
	.align		4
.L_3:
        /*0018*/ 	.byte	0x04, 0x2f
        /*001a*/ 	.short	(.L_5 - .L_4)
	.align		4
.L_4:
        /*001c*/ 	.word	index@(_Z9coalescedPiS_ii)
        /*0020*/ 	.word	0x00000020


	//----- nvinfo : EIATTR_FRAME_SIZE
	.align		4
.L_5:
        /*0024*/ 	.byte	0x04, 0x11
        /*0026*/ 	.short	(.L_7 - .L_6)
	.align		4
.L_6:
        /*0028*/ 	.word	index@(_Z9coalescedPiS_ii)
        /*002c*/ 	.word	0x00000000


	//----- nvinfo : EIATTR_REGCOUNT
	.align		4
.L_7:
        /*0030*/ 	.byte	0x04, 0x2f
        /*0032*/ 	.short	(.L_9 - .L_8)
	.align		4
.L_8:
        /*0034*/ 	.word	index@(_Z20coalesced_prefetchedPiS_ii)
        /*0038*/ 	.word	0x00000020


	//----- nvinfo : EIATTR_FRAME_SIZE
	.align		4
.L_9:
        /*003c*/ 	.byte	0x04, 0x11
        /*003e*/ 	.short	(.L_11 - .L_10)
	.align		4
.L_10:
        /*0040*/ 	.word	index@(_Z20coalesced_prefetchedPiS_ii)
        /*0044*/ 	.word	0x00000000


	//----- nvinfo : EIATTR_MIN_STACK_SIZE
	.align		4
.L_11:
        /*0048*/ 	.byte	0x04, 0x12
        /*004a*/ 	.short	(.L_13 - .L_12)
	.align		4
.L_12:
        /*004c*/ 	.word	index@(_Z20coalesced_prefetchedPiS_ii)
        /*0050*/ 	.word	0x00000000


	//----- nvinfo : EIATTR_MIN_STACK_SIZE
	.align		4
.L_13:
        /*0054*/ 	.byte	0x04, 0x12
        /*0056*/ 	.short	(.L_15 - .L_14)
	.align		4
.L_14:
        /*0058*/ 	.word	index@(_Z9coalescedPiS_ii)
        /*005c*/ 	.word	0x00000000


	//----- nvinfo : EIATTR_MIN_STACK_SIZE
	.align		4
.L_15:
        /*0060*/ 	.byte	0x04, 0x12
        /*0062*/ 	.short	(.L_17 - .L_16)
	.align		4
.L_16:
        /*0064*/ 	.word	index@(_Z15naive_reductionPiS_ii)
        /*0068*/ 	.word	0x00000000
.L_17:


//--------------------- .nv.compat                --------------------------
	.section	.nv.compat,"",@"SHT_CUDA_COMPAT_INFO"
	.align	4
        /*0000*/ 	.byte	0x02, 0x09, 0x00, 0x00, 0x02, 0x02, 0x01, 0x00, 0x02, 0x05, 0x05, 0x00, 0x03, 0x07, 0x01, 0x01
        /*0010*/ 	.byte	0x02, 0x03, 0x00, 0x00, 0x02, 0x06, 0x01, 0x00, 0x04, 0x0b, 0x08, 0x00, 0x09, 0x00, 0x00, 0x00
        /*0020*/ 	.byte	0x00, 0x00, 0x00, 0x00


//--------------------- .nv.info._Z20coalesced_prefetchedPiS_ii --------------------------
	.section	.nv.info._Z20coalesced_prefetchedPiS_ii,"",@"SHT_CUDA_INFO"
	.sectionflags	@""
	.align	4


	//----- nvinfo : EIATTR_CUDA_API_VERSION
	.align		4
        /*0000*/ 	.byte	0x04, 0x37
        /*0002*/ 	.short	(.L_19 - .L_18)
.L_18:
        /*0004*/ 	.word	0x00000082


	//----- nvinfo : EIATTR_KPARAM_INFO
	.align		4
.L_19:
        /*0008*/ 	.byte	0x04, 0x17
        /*000a*/ 	.short	(.L_21 - .L_20)
.L_20:
        /*000c*/ 	.word	0x00000000
        /*0010*/ 	.short	0x0003
        /*0012*/ 	.short	0x0014
        /*0014*/ 	.byte	0x00, 0xf0, 0x11, 0x00


	//----- nvinfo : EIATTR_KPARAM_INFO
	.align		4
.L_21:
        /*0018*/ 	.byte	0x04, 0x17
        /*001a*/ 	.short	(.L_23 - .L_22)
.L_22:
        /*001c*/ 	.word	0x00000000
        /*0020*/ 	.short	0x0002
        /*0022*/ 	.short	0x0010
        /*0024*/ 	.byte	0x00, 0xf0, 0x11, 0x00


	//----- nvinfo : EIATTR_KPARAM_INFO
	.align		4
.L_23:
        /*0028*/ 	.byte	0x04, 0x17
        /*002a*/ 	.short	(.L_25 - .L_24)
.L_24:
        /*002c*/ 	.word	0x00000000
        /*0030*/ 	.short	0x0001
        /*0032*/ 	.short	0x0008
        /*0034*/ 	.byte	0x00, 0xf5, 0x21, 0x00


	//----- nvinfo : EIATTR_KPARAM_INFO
	.align		4
.L_25:
        /*0038*/ 	.byte	0x04, 0x17
        /*003a*/ 	.short	(.L_27 - .L_26)
.L_26:
        /*003c*/ 	.word	0x00000000
        /*0040*/ 	.short	0x0000
        /*0042*/ 	.short	0x0000
        /*0044*/ 	.byte	0x00, 0xf5, 0x21, 0x00


	//----- nvinfo : EIATTR_SPARSE_MMA_MASK
	.align		4
.L_27:
        /*0048*/ 	.byte	0x03, 0x50
        /*004a*/ 	.short	0x0000


	//----- nvinfo : EIATTR_MAXREG_COUNT
	.align		4
        /*004c*/ 	.byte	0x03, 0x1b
        /*004e*/ 	.short	0x00ff


	//----- nvinfo : EIATTR_NUM_BARRIERS
	.align		4
        /*0050*/ 	.byte	0x02, 0x4c
        /*0052*/ 	.byte	0x01
	.zero		1


	//----- nvinfo : EIATTR_MERCURY_ISA_VERSION
	.align		4
        /*0054*/ 	.byte	0x03, 0x5f
        /*0056*/ 	.short	0x0101


	//----- nvinfo : EIATTR_VRC_CTA_INIT_COUNT
	.align		4
        /*0058*/ 	.byte	0x02, 0x4a
	.zero		1
	.zero		1


	//----- nvinfo : EIATTR_EXIT_INSTR_OFFSETS
	.align		4
        /*005c*/ 	.byte	0x04, 0x1c
        /*005e*/ 	.short	(.L_29 - .L_28)


	//   ....[0]....
.L_28:
        /*0060*/ 	.word	0x00000080


	//   ....[1]....
        /*0064*/ 	.word	0x00000a50


	//----- nvinfo : EIATTR_CBANK_PARAM_SIZE
	.align		4
.L_29:
        /*0068*/ 	.byte	0x03, 0x19
        /*006a*/ 	.short	0x0018


	//----- nvinfo : EIATTR_PARAM_CBANK
	.align		4
        /*006c*/ 	.byte	0x04, 0x0a
        /*006e*/ 	.short	(.L_31 - .L_30)
	.align		4
.L_30:
        /*0070*/ 	.word	index@(.nv.constant0._Z20coalesced_prefetchedPiS_ii)
        /*0074*/ 	.short	0x0380
        /*0076*/ 	.short	0x0018


	//----- nvinfo : EIATTR_SW_WAR
	.align		4
.L_31:
        /*0078*/ 	.byte	0x04, 0x36
        /*007a*/ 	.short	(.L_33 - .L_32)
.L_32:
        /*007c*/ 	.word	0x00000008
.L_33:


//--------------------- .nv.info._Z9coalescedPiS_ii --------------------------
	.section	.nv.info._Z9coalescedPiS_ii,"",@"SHT_CUDA_INFO"
	.sectionflags	@""
	.align	4


	//----- nvinfo : EIATTR_CUDA_API_VERSION
	.align		4
        /*0000*/ 	.byte	0x04, 0x37
        /*0002*/ 	.short	(.L_35 - .L_34)
.L_34:
        /*0004*/ 	.word	0x00000082


	//----- nvinfo : EIATTR_KPARAM_INFO
	.align		4
.L_35:
        /*0008*/ 	.byte	0x04, 0x17
        /*000a*/ 	.short	(.L_37 - .L_36)
.L_36:
        /*000c*/ 	.word	0x00000000
        /*0010*/ 	.short	0x0003
        /*0012*/ 	.short	0x0014
        /*0014*/ 	.byte	0x00, 0xf0, 0x11, 0x00


	//----- nvinfo : EIATTR_KPARAM_INFO
	.align		4
.L_37:
        /*0018*/ 	.byte	0x04, 0x17
        /*001a*/ 	.short	(.L_39 - .L_38)
.L_38:
        /*001c*/ 	.word	0x00000000
        /*0020*/ 	.short	0x0002
        /*0022*/ 	.short	0x0010
        /*0024*/ 	.byte	0x00, 0xf0, 0x11, 0x00


	//----- nvinfo : EIATTR_KPARAM_INFO
	.align		4
.L_39:
        /*0028*/ 	.byte	0x04, 0x17
        /*002a*/ 	.short	(.L_41 - .L_40)
.L_40:
        /*002c*/ 	.word	0x00000000
        /*0030*/ 	.short	0x0001
        /*0032*/ 	.short	0x0008
        /*0034*/ 	.byte	0x00, 0xf5, 0x21, 0x00


	//----- nvinfo : EIATTR_KPARAM_INFO
	.align		4
.L_41:
        /*0038*/ 	.byte	0x04, 0x17
        /*003a*/ 	.short	(.L_43 - .L_42)
.L_42:
        /*003c*/ 	.word	0x00000000
        /*0040*/ 	.short	0x0000
        /*0042*/ 	.short	0x0000
        /*0044*/ 	.byte	0x00, 0xf5, 0x21, 0x00


	//----- nvinfo : EIATTR_SPARSE_MMA_MASK
	.align		4
.L_43:
        /*0048*/ 	.byte	0x03, 0x50
        /*004a*/ 	.short	0x0000


	//----- nvinfo : EIATTR_MAXREG_COUNT
	.align		4
        /*004c*/ 	.byte	0x03, 0x1b
        /*004e*/ 	.short	0x00ff


	//----- nvinfo : EIATTR_NUM_BARRIERS
	.align		4
        /*0050*/ 	.byte	0x02, 0x4c
        /*0052*/ 	.byte	0x01
	.zero		1


	//----- nvinfo : EIATTR_MERCURY_ISA_VERSION
	.align		4
        /*0054*/ 	.byte	0x03, 0x5f
        /*0056*/ 	.short	0x0101


	//----- nvinfo : EIATTR_VRC_CTA_INIT_COUNT
	.align		4
        /*0058*/ 	.byte	0x02, 0x4a
	.zero		1
	.zero		1


	//----- nvinfo : EIATTR_EXIT_INSTR_OFFSETS
	.align		4
        /*005c*/ 	.byte	0x04, 0x1c
        /*005e*/ 	.short	(.L_45 - .L_44)


	//   ....[0]....
.L_44:
        /*0060*/ 	.word	0x00000070


	//   ....[1]....
        /*0064*/ 	.word	0x00000ad0


	//----- nvinfo : EIATTR_CBANK_PARAM_SIZE
	.align		4
.L_45:
        /*0068*/ 	.byte	0x03, 0x19
        /*006a*/ 	.short	0x0018


	//----- nvinfo : EIATTR_PARAM_CBANK
	.align		4
        /*006c*/ 	.byte	0x04, 0x0a
        /*006e*/ 	.short	(.L_47 - .L_46)
	.align		4
.L_46:
        /*0070*/ 	.word	index@(.nv.constant0._Z9coalescedPiS_ii)
        /*0074*/ 	.short	0x0380
        /*0076*/ 	.short	0x0018


	//----- nvinfo : EIATTR_SW_WAR
	.align		4
.L_47:
        /*0078*/ 	.byte	0x04, 0x36
        /*007a*/ 	.short	(.L_49 - .L_48)
.L_48:
        /*007c*/ 	.word	0x00000008
.L_49:


//--------------------- .nv.info._Z15naive_reductionPiS_ii --------------------------
	.section	.nv.info._Z15naive_reductionPiS_ii,"",@"SHT_CUDA_INFO"
	.sectionflags	@""
	.align	4


	//----- nvinfo : EIATTR_CUDA_API_VERSION
	.align		4
        /*0000*/ 	.byte	0x04, 0x37
        /*0002*/ 	.short	(.L_51 - .L_50)
.L_50:
        /*0004*/ 	.word	0x00000082


	//----- nvinfo : EIATTR_KPARAM_INFO
	.align		4
.L_51:
        /*0008*/ 	.byte	0x04, 0x17
        /*000a*/ 	.short	(.L_53 - .L_52)
.L_52:
        /*000c*/ 	.word	0x00000000
        /*0010*/ 	.short	0x0003
        /*0012*/ 	.short	0x0014
        /*0014*/ 	.byte	0x00, 0xf0, 0x11, 0x00


	//----- nvinfo : EIATTR_KPARAM_INFO
	.align		4
.L_53:
        /*0018*/ 	.byte	0x04, 0x17
        /*001a*/ 	.short	(.L_55 - .L_54)
.L_54:
        /*001c*/ 	.word	0x00000000
        /*0020*/ 	.short	0x0002
        /*0022*/ 	.short	0x0010
        /*0024*/ 	.byte	0x00, 0xf0, 0x11, 0x00


	//----- nvinfo : EIATTR_KPARAM_INFO
	.align		4
.L_55:
        /*0028*/ 	.byte	0x04, 0x17
        /*002a*/ 	.short	(.L_57 - .L_56)
.L_56:
        /*002c*/ 	.word	0x00000000
        /*0030*/ 	.short	0x0001
        /*0032*/ 	.short	0x0008
        /*0034*/ 	.byte	0x00, 0xf5, 0x21, 0x00


	//----- nvinfo : EIATTR_KPARAM_INFO
	.align		4
.L_57:
        /*0038*/ 	.byte	0x04, 0x17
        /*003a*/ 	.short	(.L_59 - .L_58)
.L_58:
        /*003c*/ 	.word	0x00000000
        /*0040*/ 	.short	0x0000
        /*0042*/ 	.short	0x0000
        /*0044*/ 	.byte	0x00, 0xf5, 0x21, 0x00


	//----- nvinfo : EIATTR_SPARSE_MMA_MASK
	.align		4
.L_59:
        /*0048*/ 	.byte	0x03, 0x50
        /*004a*/ 	.short	0x0000


	//----- nvinfo : EIATTR_MAXREG_COUNT
	.align		4
        /*004c*/ 	.byte	0x03, 0x1b
        /*004e*/ 	.short	0x00ff


	//----- nvinfo : EIATTR_MERCURY_ISA_VERSION
	.align		4
        /*0050*/ 	.byte	0x03, 0x5f
        /*0052*/ 	.short	0x0101


	//----- nvinfo : EIATTR_VRC_CTA_INIT_COUNT
	.align		4
        /*0054*/ 	.byte	0x02, 0x4a
	.zero		1
	.zero		1


	//----- nvinfo : EIATTR_EXIT_INSTR_OFFSETS
	.align		4
        /*0058*/ 	.byte	0x04, 0x1c
        /*005a*/ 	.short	(.L_61 - .L_60)


	//   ....[0]....
.L_60:
        /*005c*/ 	.word	0x00000070


	//   ....[1]....
        /*0060*/ 	.word	0x00000800


	//----- nvinfo : EIATTR_CBANK_PARAM_SIZE
	.align		4
.L_61:
        /*0064*/ 	.byte	0x03, 0x19
        /*0066*/ 	.short	0x0018


	//----- nvinfo : EIATTR_PARAM_CBANK
	.align		4
        /*0068*/ 	.byte	0x04, 0x0a
        /*006a*/ 	.short	(.L_63 - .L_62)
	.align		4
.L_62:
        /*006c*/ 	.word	index@(.nv.constant0._Z15naive_reductionPiS_ii)
        /*0070*/ 	.short	0x0380
        /*0072*/ 	.short	0x0018


	//----- nvinfo : EIATTR_SW_WAR
	.align		4
.L_63:
        /*0074*/ 	.byte	0x04, 0x36
        /*0076*/ 	.short	(.L_65 - .L_64)
.L_64:
        /*0078*/ 	.word	0x00000008
.L_65:


//--------------------- .nv.callgraph             --------------------------
	.section	.nv.callgraph,"",@"SHT_CUDA_CALLGRAPH"
	.align	4
	.sectionentsize	8
	.align		4
        /*0000*/ 	.word	0x00000000
	.align		4
        /*0004*/ 	.word	0xffffffff
	.align		4
        /*0008*/ 	.word	0x00000000
	.align		4
        /*000c*/ 	.word	0xfffffffe
	.align		4
        /*0010*/ 	.word	0x00000000
	.align		4
        /*0014*/ 	.word	0xfffffffd
	.align		4
        /*0018*/ 	.word	0x00000000
	.align		4
        /*001c*/ 	.word	0xfffffffc


//--------------------- .text._Z20coalesced_prefetchedPiS_ii --------------------------
	.section	.text._Z20coalesced_prefetchedPiS_ii,"ax",@progbits
	.align	128
        .global         _Z20coalesced_prefetchedPiS_ii
        .type           _Z20coalesced_prefetchedPiS_ii,@function
        .size           _Z20coalesced_prefetchedPiS_ii,(.L_x_17 - _Z20coalesced_prefetchedPiS_ii)
        .other          _Z20coalesced_prefetchedPiS_ii,@"STO_CUDA_ENTRY STV_DEFAULT"
_Z20coalesced_prefetchedPiS_ii:
.text._Z20coalesced_prefetchedPiS_ii:
[----:B------:R-:W-:Y:S01]  /*0000*/  LDC R1, c[0x0][0x37c] ;  /* 0x0000df00ff017b82 */ /* 0x000fe20000000800 */
[----:B------:R-:W0:Y:S07]  /*0010*/  S2R R7, SR_TID.X ;  /* 0x0000000000077919 */ /* 0x000e2e0000002100 */
[----:B------:R-:W0:Y:S01]  /*0020*/  S2UR UR4, SR_CTAID.X ;  /* 0x00000000000479c3 */ /* 0x000e220000002500 */
[----:B------:R-:W1:Y:S07]  /*0030*/  LDCU UR5, c[0x0][0x394] ;  /* 0x00007280ff0577ac */ /* 0x000e6e0008000800 */
[----:B------:R-:W0:Y:S01]  /*0040*/  LDC R2, c[0x0][0x360] ;  /* 0x0000d800ff027b82 */ /* 0x000e220000000800 */
[----:B-1----:R-:W-:-:S02]  /*0050*/  IMAD.U32 R9, RZ, RZ, UR5 ;  /* 0x00000005ff097e24 */ /* 0x002fc4000f8e00ff */
[----:B0-----:R-:W-:-:S05]  /*0060*/  IMAD R2, R2, UR4, R7 ;  /* 0x0000000402027c24 */ /* 0x001fca000f8e0207 */
[----:B------:R-:W-:-:S13]  /*0070*/  ISETP.GE.AND P0, PT, R2, R9, PT ;  /* 0x000000090200720c */ /* 0x000fda0003f06270 */
[----:B------:R-:W-:Y:S05]  /*0080*/  @P0 EXIT ;  /* 0x000000000000094d */ /* 0x000fea0003800000 */
[----:B------:R-:W0:Y:S01]  /*0090*/  LDCU UR8, c[0x0][0x390] ;  /* 0x00007200ff0877ac */ /* 0x000e220008000800 */
[----:B------:R-:W-:Y:S01]  /*00a0*/  IMAD.MOV.U32 R26, RZ, RZ, RZ ;  /* 0x000000ffff1a7224 */ /* 0x000fe200078e00ff */
[----:B------:R-:W1:Y:S01]  /*00b0*/  LDCU.64 UR10, c[0x0][0x358] ;  /* 0x00006b00ff0a77ac */ /* 0x000e620008000a00 */
[----:B0-----:R-:W-:-:S09]  /*00c0*/  UISETP.GE.AND UP0, UPT, UR8, 0x1, UPT ;  /* 0x000000010800788c */ /* 0x001fd2000bf06270 */
[----:B-1----:R-:W-:Y:S05]  /*00d0*/  BRA.U !UP0, `(.L_x_0) ;  /* 0x0000000908507547 */ /* 0x002fea000b800000 */
[----:B------:R-:W0:Y:S01]  /*00e0*/  LDC.64 R4, c[0x0][0x380] ;  /* 0x0000e000ff047b82 */ /* 0x000e220000000a00 */
[----:B------:R-:W-:-:S04]  /*00f0*/  IMAD R3, R7, R9, R2 ;  /* 0x0000000907037224 */ /* 0x000fc800078e0202 */
[----:B0-----:R-:W-:-:S05]  /*0100*/  IMAD.WIDE.U32 R4, R3, 0x4, R4 ;  /* 0x0000000403047825 */ /* 0x001fca00078e0004 */
[----:B------:R0:W5:Y:S01]  /*0110*/  LDG.E R0, desc[UR10][R4.64] ;  /* 0x0000000a04007981 */ /* 0x000162000c1e1900 */
[----:B------:R-:W1:Y:S01]  /*0120*/  S2UR UR5, SR_CgaCtaId ;  /* 0x00000000000579c3 */ /* 0x000e620000008800 */
[----:B------:R-:W-:Y:S01]  /*0130*/  UIADD3 UR4, UPT, UPT, UR8, -0x1, URZ ;  /* 0xffffffff08047890 */ /* 0x000fe2000fffe0ff */
[----:B------:R-:W-:Y:S01]  /*0140*/  IMAD.MOV.U32 R26, RZ, RZ, RZ ;  /* 0x000000ffff1a7224 */ /* 0x000fe200078e00ff */
[----:B------:R-:W-:Y:S02]  /*0150*/  UISETP.GE.U32.AND UP0, UPT, UR8, 0x31, UPT ;  /* 0x000000310800788c */ /* 0x000fe4000bf06070 */
[----:B------:R-:W-:-:S03]  /*0160*/  ULEA.HI UR6, UR4, 0x1, URZ, 0x1c ;  /* 0x0000000104067891 */ /* 0x000fc6000f8fe0ff */
[----:B------:R-:W-:Y:S01]  /*0170*/  UMOV UR4, 0x400 ;  /* 0x0000040000047882 */ /* 0x000fe20000000000 */
[----:B------:R-:W-:Y:S02]  /*0180*/  ULOP3.LUT UR7, UR6, 0x3, URZ, 0xc0, !UPT ;  /* 0x0000000306077892 */ /* 0x000fe4000f8ec0ff */
[----:B-1----:R-:W-:-:S03]  /*0190*/  ULEA UR5, UR5, UR4, 0x18 ;  /* 0x0000000405057291 */ /* 0x002fc6000f8ec0ff */
[----:B------:R-:W-:-:S03]  /*01a0*/  UMOV UR4, URZ ;  /* 0x000000ff00047c82 */ /* 0x000fc60008000000 */
[----:B------:R-:W-:Y:S01]  /*01b0*/  LEA R3, R7, UR5, 0x2 ;  /* 0x0000000507037c11 */ /* 0x000fe2000f8e10ff */
[----:B0-----:R-:W-:Y:S06]  /*01c0*/  BRA.U !UP0, `(.L_x_1) ;  /* 0x0000000508987547 */ /* 0x001fec000b800000 */
[----:B------:R-:W0:Y:S01]  /*01d0*/  LDC R21, c[0x0][0x390] ;  /* 0x0000e400ff157b82 */ /* 0x000e220000000800 */
[----:B------:R-:W-:Y:S01]  /*01e0*/  ULOP3.LUT UR6, UR6, 0x1ffffffc, URZ, 0xc0, !UPT ;  /* 0x1ffffffc06067892 */ /* 0x000fe2000f8ec0ff */
[C-C-:B------:R-:W-:Y:S01]  /*01f0*/  IMAD R25, R9.reuse, 0x40, R2.reuse ;  /* 0x0000004009197824 */ /* 0x140fe200078e0202 */
[----:B------:R-:W-:Y:S01]  /*0200*/  UMOV UR4, 0x20 ;  /* 0x0000002000047882 */ /* 0x000fe20000000000 */
[C-C-:B------:R-:W-:Y:S01]  /*0210*/  IMAD R24, R9.reuse, 0x30, R2.reuse ;  /* 0x0000003009187824 */ /* 0x140fe200078e0202 */
[----:B------:R-:W-:Y:S01]  /*0220*/  UIADD3 UR6, UPT, UPT, -UR6, URZ, URZ ;  /* 0x000000ff06067290 */ /* 0x000fe2000fffe1ff */
[C-C-:B------:R-:W-:Y:S02]  /*0230*/  IMAD R23, R9.reuse, 0x20, R2.reuse ;  /* 0x0000002009177824 */ /* 0x140fe400078e0202 */
[----:B------:R-:W1:Y:S01]  /*0240*/  LDC R20, c[0x0][0x394] ;  /* 0x0000e500ff147b82 */ /* 0x000e620000000800 */
[----:B------:R-:W-:Y:S02]  /*0250*/  IMAD R22, R9, 0x10, R2 ;  /* 0x0000001009167824 */ /* 0x000fe400078e0202 */
[----:B------:R-:W-:-:S07]  /*0260*/  IMAD.MOV.U32 R26, RZ, RZ, RZ ;  /* 0x000000ffff1a7224 */ /* 0x000fce00078e00ff */
.L_x_2:
[----:B------:R-:W-:Y:S01]  /*0270*/  UIADD3 UR5, UPT, UPT, UR4, -0x10, URZ ;  /* 0xfffffff004057890 */ /* 0x000fe2000fffe0ff */
[----:B-----5:R2:W-:Y:S01]  /*0280*/  STS [R3], R0 ;  /* 0x0000000003007388 */ /* 0x0205e20000000800 */
[----:B------:R-:W-:Y:S04]  /*0290*/  BAR.SYNC.DEFER_BLOCKING 0x0 ;  /* 0x0000000000007b1d */ /* 0x000fe80000010000 */
[----:B0-----:R-:W-:-:S13]  /*02a0*/  ISETP.LE.AND P0, PT, R21, UR5, PT ;  /* 0x0000000515007c0c */ /* 0x001fda000bf03270 */
[----:B------:R-:W0:Y:S02]  /*02b0*/  @!P0 LDC.64 R16, c[0x0][0x380] ;  /* 0x0000e000ff108b82 */ /* 0x000e240000000a00 */
[----:B0-----:R-:W-:-:S05]  /*02c0*/  @!P0 IMAD.WIDE R16, R22, 0x4, R16 ;  /* 0x0000000416108825 */ /* 0x001fca00078e0210 */
[----:B--2---:R0:W2:Y:S01]  /*02d0*/  @!P0 LDG.E R0, desc[UR10][R16.64] ;  /* 0x0000000a10008981 */ /* 0x0040a2000c1e1900 */
[----:B------:R-:W3:Y:S01]  /*02e0*/  S2UR UR8, SR_CgaCtaId ;  /* 0x00000000000879c3 */ /* 0x000ee20000008800 */
[----:B------:R-:W-:Y:S01]  /*02f0*/  UMOV UR5, 0x400 ;  /* 0x0000040000057882 */ /* 0x000fe20000000000 */
[----:B------:R-:W-:-:S13]  /*0300*/  ISETP.LE.AND P0, PT, R21, UR4, PT ;  /* 0x0000000415007c0c */ /* 0x000fda000bf03270 */
[----:B------:R-:W4:Y:S01]  /*0310*/  @!P0 LDC.64 R28, c[0x0][0x380] ;  /* 0x0000e000ff1c8b82 */ /* 0x000f220000000a00 */
[----:B---3--:R-:W-:-:S09]  /*0320*/  ULEA UR5, UR8, UR5, 0x18 ;  /* 0x0000000508057291 */ /* 0x008fd2000f8ec0ff */
[----:B------:R-:W3:Y:S04]  /*0330*/  LDS.128 R4, [UR5] ;  /* 0x00000005ff047984 */ /* 0x000ee80008000c00 */
[----:B------:R-:W1:Y:S01]  /*0340*/  LDS.128 R8, [UR5+0x10] ;  /* 0x00001005ff087984 */ /* 0x000e620008000c00 */
[----:B----4-:R-:W-:-:S03]  /*0350*/  @!P0 IMAD.WIDE R28, R23, 0x4, R28 ;  /* 0x00000004171c8825 */ /* 0x010fc600078e021c */
[----:B------:R-:W4:Y:S04]  /*0360*/  LDS.128 R12, [UR5+0x20] ;  /* 0x00002005ff0c7984 */ /* 0x000f280008000c00 */
[----:B0-----:R-:W0:Y:S01]  /*0370*/  LDS.128 R16, [UR5+0x30] ;  /* 0x00003005ff107984 */ /* 0x001e220008000c00 */
[----:B------:R-:W-:Y:S01]  /*0380*/  BAR.SYNC.DEFER_BLOCKING 0x0 ;  /* 0x0000000000007b1d */ /* 0x000fe20000010000 */
[----:B---3--:R-:W-:-:S05]  /*0390*/  IADD3 R4, PT, PT, R5, R4, R26 ;  /* 0x0000000405047210 */ /* 0x008fca0007ffe01a */
[----:B--2---:R2:W-:Y:S02]  /*03a0*/  STS [R3], R0 ;  /* 0x0000000003007388 */ /* 0x0045e40000000800 */
[----:B------:R-:W-:Y:S06]  /*03b0*/  BAR.SYNC.DEFER_BLOCKING 0x0 ;  /* 0x0000000000007b1d */ /* 0x000fec0000010000 */
[----:B--2---:R-:W2:Y:S01]  /*03c0*/  @!P0 LDG.E R0, desc[UR10][R28.64] ;  /* 0x0000000a1c008981 */ /* 0x004ea2000c1e1900 */
[----:B------:R-:W-:Y:S01]  /*03d0*/  IADD3 R4, PT, PT, R7, R6, R4 ;  /* 0x0000000607047210 */ /* 0x000fe20007ffe004 */
[----:B------:R-:W-:-:S03]  /*03e0*/  UIADD3 UR8, UPT, UPT, UR4, 0x10, URZ ;  /* 0x0000001004087890 */ /* 0x000fc6000fffe0ff */
[----:B-1----:R-:W-:Y:S02]  /*03f0*/  IADD3 R8, PT, PT, R9, R8, R4 ;  /* 0x0000000809087210 */ /* 0x002fe40007ffe004 */
[----:B------:R-:W1:Y:S01]  /*0400*/  LDS.128 R4, [UR5] ;  /* 0x00000005ff047984 */ /* 0x000e620008000c00 */
[----:B------:R-:W-:Y:S02]  /*0410*/  ISETP.LE.AND P0, PT, R21, UR8, PT ;  /* 0x0000000815007c0c */ /* 0x000fe4000bf03270 */
[----:B------:R-:W-:-:S04]  /*0420*/  IADD3 R8, PT, PT, R11, R10, R8 ;  /* 0x0000000a0b087210 */ /* 0x000fc80007ffe008 */
[----:B----4-:R-:W-:-:S04]  /*0430*/  IADD3 R8, PT, PT, R13, R12, R8 ;  /* 0x0000000c0d087210 */ /* 0x010fc80007ffe008 */
[----:B------:R-:W-:Y:S02]  /*0440*/  IADD3 R8, PT, PT, R15, R14, R8 ;  /* 0x0000000e0f087210 */ /* 0x000fe40007ffe008 */
[----:B------:R-:W-:Y:S01]  /*0450*/  LDS.128 R12, [UR5+0x20] ;  /* 0x00002005ff0c7984 */ /* 0x000fe20008000c00 */
[----:B------:R-:W3:Y:S01]  /*0460*/  @!P0 LDC.64 R26, c[0x0][0x380] ;  /* 0x0000e000ff1a8b82 */ /* 0x000ee20000000a00 */
[----:B0-----:R-:W-:-:S04]  /*0470*/  IADD3 R8, PT, PT, R17, R16, R8 ;  /* 0x0000001011087210 */ /* 0x001fc80007ffe008 */
[----:B------:R-:W-:Y:S02]  /*0480*/  IADD3 R8, PT, PT, R19, R18, R8 ;  /* 0x0000001213087210 */ /* 0x000fe40007ffe008 */
[----:B------:R-:W-:Y:S01]  /*0490*/  LDS.128 R16, [UR5+0x30] ;  /* 0x00003005ff107984 */ /* 0x000fe20008000c00 */
[----:B---3--:R-:W-:Y:S01]  /*04a0*/  @!P0 IMAD.WIDE R26, R24, 0x4, R26 ;  /* 0x00000004181a8825 */ /* 0x008fe200078e021a */
[----:B-1----:R-:W-:Y:S02]  /*04b0*/  IADD3 R4, PT, PT, R5, R4, R8 ;  /* 0x0000000405047210 */ /* 0x002fe40007ffe008 */
[----:B------:R-:W0:Y:S01]  /*04c0*/  LDS.128 R8, [UR5+0x10] ;  /* 0x00001005ff087984 */ /* 0x000e220008000c00 */
[----:B------:R-:W-:Y:S06]  /*04d0*/  BAR.SYNC.DEFER_BLOCKING 0x0 ;  /* 0x0000000000007b1d */ /* 0x000fec0000010000 */
[----:B--2---:R1:W-:Y:S02]  /*04e0*/  STS [R3], R0 ;  /* 0x0000000003007388 */ /* 0x0043e40000000800 */
[----:B------:R-:W-:Y:S06]  /*04f0*/  BAR.SYNC.DEFER_BLOCKING 0x0 ;  /* 0x0000000000007b1d */ /* 0x000fec0000010000 */
[----:B-1----:R1:W2:Y:S01]  /*0500*/  @!P0 LDG.E R0, desc[UR10][R26.64] ;  /* 0x0000000a1a008981 */ /* 0x0022a2000c1e1900 */
[----:B------:R-:W-:Y:S01]  /*0510*/  IADD3 R4, PT, PT, R7, R6, R4 ;  /* 0x0000000607047210 */ /* 0x000fe20007ffe004 */
[----:B------:R-:W-:-:S03]  /*0520*/  UIADD3 UR8, UPT, UPT, UR4, 0x20, URZ ;  /* 0x0000002004087890 */ /* 0x000fc6000fffe0ff */
[----:B0-----:R-:W-:Y:S02]  /*0530*/  IADD3 R28, PT, PT, R9, R8, R4 ;  /* 0x00000008091c7210 */ /* 0x001fe40007ffe004 */
[----:B------:R-:W0:Y:S01]  /*0540*/  LDS.128 R4, [UR5] ;  /* 0x00000005ff047984 */ /* 0x000e220008000c00 */
[----:B------:R-:W-:Y:S02]  /*0550*/  ISETP.LE.AND P0, PT, R21, UR8, PT ;  /* 0x0000000815007c0c */ /* 0x000fe4000bf03270 */
[----:B------:R-:W-:-:S04]  /*0560*/  IADD3 R10, PT, PT, R11, R10, R28 ;  /* 0x0000000a0b0a7210 */ /* 0x000fc80007ffe01c */
[----:B------:R-:W-:-:S04]  /*0570*/  IADD3 R10, PT, PT, R13, R12, R10 ;  /* 0x0000000c0d0a7210 */ /* 0x000fc80007ffe00a */
[----:B------:R-:W-:Y:S02]  /*0580*/  IADD3 R10, PT, PT, R15, R14, R10 ;  /* 0x0000000e0f0a7210 */ /* 0x000fe40007ffe00a */
[----:B------:R-:W-:Y:S01]  /*0590*/  LDS.128 R12, [UR5+0x30] ;  /* 0x00003005ff0c7984 */ /* 0x000fe20008000c00 */
[----:B------:R-:W1:Y:S01]  /*05a0*/  @!P0 LDC.64 R8, c[0x0][0x380] ;  /* 0x0000e000ff088b82 */ /* 0x000e620000000a00 */
[----:B------:R-:W-:-:S04]  /*05b0*/  IADD3 R10, PT, PT, R17, R16, R10 ;  /* 0x00000010110a7210 */ /* 0x000fc80007ffe00a */
[----:B------:R-:W-:Y:S02]  /*05c0*/  IADD3 R10, PT, PT, R19, R18, R10 ;  /* 0x00000012130a7210 */ /* 0x000fe40007ffe00a */
[----:B------:R-:W-:Y:S01]  /*05d0*/  LDS.128 R16, [UR5+0x20] ;  /* 0x00002005ff107984 */ /* 0x000fe20008000c00 */
[----:B-1----:R-:W-:Y:S01]  /*05e0*/  @!P0 IMAD.WIDE R26, R25, 0x4, R8 ;  /* 0x00000004191a8825 */ /* 0x002fe200078e0208 */
[----:B0-----:R-:W-:Y:S02]  /*05f0*/  IADD3 R4, PT, PT, R5, R4, R10 ;  /* 0x0000000405047210 */ /* 0x001fe40007ffe00a */
[----:B------:R-:W0:Y:S01]  /*0600*/  LDS.128 R8, [UR5+0x10] ;  /* 0x00001005ff087984 */ /* 0x000e220008000c00 */
[----:B------:R-:W-:Y:S01]  /*0610*/  BAR.SYNC.DEFER_BLOCKING 0x0 ;  /* 0x0000000000007b1d */ /* 0x000fe20000010000 */
[----:B------:R-:W-:-:S04]  /*0620*/  IADD3 R4, PT, PT, R7, R6, R4 ;  /* 0x0000000607047210 */ /* 0x000fc80007ffe004 */
[----:B0-----:R-:W-:-:S04]  /*0630*/  IADD3 R8, PT, PT, R9, R8, R4 ;  /* 0x0000000809087210 */ /* 0x001fc80007ffe004 */
[----:B------:R-:W-:-:S04]  /*0640*/  IADD3 R8, PT, PT, R11, R10, R8 ;  /* 0x0000000a0b087210 */ /* 0x000fc80007ffe008 */
[----:B------:R-:W-:-:S04]  /*0650*/  IADD3 R16, PT, PT, R17, R16, R8 ;  /* 0x0000001011107210 */ /* 0x000fc80007ffe008 */
[----:B------:R-:W-:-:S04]  /*0660*/  IADD3 R16, PT, PT, R19, R18, R16 ;  /* 0x0000001213107210 */ /* 0x000fc80007ffe010 */
[----:B------:R-:W-:-:S04]  /*0670*/  IADD3 R12, PT, PT, R13, R12, R16 ;  /* 0x0000000c0d0c7210 */ /* 0x000fc80007ffe010 */
[----:B------:R-:W-:Y:S01]  /*0680*/  IADD3 R12, PT, PT, R15, R14, R12 ;  /* 0x0000000e0f0c7210 */ /* 0x000fe20007ffe00c */
[----:B------:R-:W-:-:S04]  /*0690*/  UIADD3 UR6, UPT, UPT, UR6, 0x4, URZ ;  /* 0x0000000406067890 */ /* 0x000fc8000fffe0ff */
[----:B------:R-:W-:Y:S02]  /*06a0*/  UISETP.NE.AND UP0, UPT, UR6, URZ, UPT ;  /* 0x000000ff0600728c */ /* 0x000fe4000bf05270 */
[----:B------:R-:W-:Y:S01]  /*06b0*/  UIADD3 UR4, UPT, UPT, UR4, 0x40, URZ ;  /* 0x0000004004047890 */ /* 0x000fe2000fffe0ff */
[----:B--2---:R0:W-:Y:S01]  /*06c0*/  STS [R3], R0 ;  /* 0x0000000003007388 */ /* 0x0041e20000000800 */
[----:B------:R-:W-:Y:S06]  /*06d0*/  BAR.SYNC.DEFER_BLOCKING 0x0 ;  /* 0x0000000000007b1d */ /* 0x000fec0000010000 */
[----:B------:R-:W1:Y:S04]  /*06e0*/  LDS.128 R4, [UR5] ;  /* 0x00000005ff047984 */ /* 0x000e680008000c00 */
[----:B------:R-:W2:Y:S04]  /*06f0*/  LDS.128 R8, [UR5+0x10] ;  /* 0x00001005ff087984 */ /* 0x000ea80008000c00 */
[----:B------:R-:W3:Y:S04]  /*0700*/  LDS.128 R16, [UR5+0x20] ;  /* 0x00002005ff107984 */ /* 0x000ee80008000c00 */
[----:B0-----:R0:W5:Y:S01]  /*0710*/  @!P0 LDG.E R0, desc[UR10][R26.64] ;  /* 0x0000000a1a008981 */ /* 0x001162000c1e1900 */
[----:B-1----:R-:W-:-:S03]  /*0720*/  IADD3 R4, PT, PT, R5, R4, R12 ;  /* 0x0000000405047210 */ /* 0x002fc60007ffe00c */
[----:B------:R-:W1:Y:S01]  /*0730*/  LDS.128 R12, [UR5+0x30] ;  /* 0x00003005ff0c7984 */ /* 0x000e620008000c00 */
[----:B------:R-:W-:-:S04]  /*0740*/  IADD3 R4, PT, PT, R7, R6, R4 ;  /* 0x0000000607047210 */ /* 0x000fc80007ffe004 */
[----:B--2---:R-:W-:Y:S01]  /*0750*/  IADD3 R4, PT, PT, R9, R8, R4 ;  /* 0x0000000809047210 */ /* 0x004fe20007ffe004 */
[----:B------:R-:W-:-:S03]  /*0760*/  IMAD.MOV.U32 R9, RZ, RZ, R20 ;  /* 0x000000ffff097224 */ /* 0x000fc600078e0014 */
[----:B------:R-:W-:Y:S01]  /*0770*/  IADD3 R4, PT, PT, R11, R10, R4 ;  /* 0x0000000a0b047210 */ /* 0x000fe20007ffe004 */
[C---:B------:R-:W-:Y:S02]  /*0780*/  IMAD R23, R9.reuse, 0x40, R23 ;  /* 0x0000004009177824 */ /* 0x040fe400078e0217 */
[----:B------:R-:W-:Y:S01]  /*0790*/  IMAD R22, R9, 0x40, R22 ;  /* 0x0000004009167824 */ /* 0x000fe200078e0216 */
[----:B---3--:R-:W-:Y:S01]  /*07a0*/  IADD3 R4, PT, PT, R17, R16, R4 ;  /* 0x0000001011047210 */ /* 0x008fe20007ffe004 */
[C---:B------:R-:W-:Y:S02]  /*07b0*/  IMAD R24, R9.reuse, 0x40, R24 ;  /* 0x0000004009187824 */ /* 0x040fe400078e0218 */
[----:B------:R-:W-:Y:S01]  /*07c0*/  IMAD R25, R9, 0x40, R25 ;  /* 0x0000004009197824 */ /* 0x000fe200078e0219 */
[----:B------:R-:W-:-:S04]  /*07d0*/  IADD3 R4, PT, PT, R19, R18, R4 ;  /* 0x0000001213047210 */ /* 0x000fc80007ffe004 */
[----:B-1----:R-:W-:-:S04]  /*07e0*/  IADD3 R4, PT, PT, R13, R12, R4 ;  /* 0x0000000c0d047210 */ /* 0x002fc80007ffe004 */
[----:B0-----:R-:W-:Y:S01]  /*07f0*/  IADD3 R26, PT, PT, R15, R14, R4 ;  /* 0x0000000e0f1a7210 */ /* 0x001fe20007ffe004 */
[----:B------:R-:W-:Y:S06]  /*0800*/  BAR.SYNC.DEFER_BLOCKING 0x0 ;  /* 0x0000000000007b1d */ /* 0x000fec0000010000 */
[----:B------:R-:W-:Y:S05]  /*0810*/  BRA.U UP0, `(.L_x_2) ;  /* 0xfffffff900947547 */ /* 0x000fea000b83ffff */
[----:B------:R-:W-:-:S12]  /*0820*/  UIADD3 UR4, UPT, UPT, UR4, -0x20, URZ ;  /* 0xffffffe004047890 */ /* 0x000fd8000fffe0ff */
.L_x_1:
[----:B------:R-:W-:-:S09]  /*0830*/  UISETP.NE.AND UP0, UPT, UR7, URZ, UPT ;  /* 0x000000ff0700728c */ /* 0x000fd2000bf05270 */
[----:B------:R-:W-:Y:S05]  /*0840*/  BRA.U !UP0, `(.L_x_0) ;  /* 0x0000000108747547 */ /* 0x000fea000b800000 */
[----:B------:R-:W0:Y:S01]  /*0850*/  LDC R24, c[0x0][0x390] ;  /* 0x0000e400ff187b82 */ /* 0x000e220000000800 */
[----:B------:R-:W-:Y:S02]  /*0860*/  UIADD3 UR6, UPT, UPT, UR4, 0x10, URZ ;  /* 0x0000001004067890 */ /* 0x000fe4000fffe0ff */
[----:B------:R-:W-:-:S04]  /*0870*/  UIADD3 UR7, UPT, UPT, -UR7, URZ, URZ ;  /* 0x000000ff07077290 */ /* 0x000fc8000fffe1ff */
[----:B------:R-:W-:Y:S01]  /*0880*/  IMAD R20, R9, UR6, R2 ;  /* 0x0000000609147c24 */ /* 0x000fe2000f8e0202 */
[----:B------:R-:W1:Y:S07]  /*0890*/  LDC R21, c[0x0][0x394] ;  /* 0x0000e500ff157b82 */ /* 0x000e6e0000000800 */
.L_x_3:
[----:B-----5:R2:W-:Y:S01]  /*08a0*/  STS [R3], R0 ;  /* 0x0000000003007388 */ /* 0x0205e20000000800 */
[----:B------:R-:W-:Y:S01]  /*08b0*/  UIADD3 UR4, UPT, UPT, UR4, 0x10, URZ ;  /* 0x0000001004047890 */ /* 0x000fe2000fffe0ff */
[----:B------:R-:W-:Y:S05]  /*08c0*/  BAR.SYNC.DEFER_BLOCKING 0x0 ;  /* 0x0000000000007b1d */ /* 0x000fea0000010000 */
[----:B0-----:R-:W-:-:S13]  /*08d0*/  ISETP.LE.AND P0, PT, R24, UR4, PT ;  /* 0x0000000418007c0c */ /* 0x001fda000bf03270 */
[----:B------:R-:W0:Y:S01]  /*08e0*/  @!P0 LDC.64 R22, c[0x0][0x380] ;  /* 0x0000e000ff168b82 */ /* 0x000e220000000a00 */
[----:B------:R-:W3:Y:S04]  /*08f0*/  LDS.128 R4, [UR5] ;  /* 0x00000005ff047984 */ /* 0x000ee80008000c00 */
[----:B------:R-:W4:Y:S04]  /*0900*/  LDS.128 R8, [UR5+0x10] ;  /* 0x00001005ff087984 */ /* 0x000f280008000c00 */
[----:B------:R-:W4:Y:S04]  /*0910*/  LDS.128 R12, [UR5+0x20] ;  /* 0x00002005ff0c7984 */ /* 0x000f280008000c00 */
[----:B------:R-:W4:Y:S01]  /*0920*/  LDS.128 R16, [UR5+0x30] ;  /* 0x00003005ff107984 */ /* 0x000f220008000c00 */
[----:B0-----:R-:W-:-:S05]  /*0930*/  @!P0 IMAD.WIDE R22, R20, 0x4, R22 ;  /* 0x0000000414168825 */ /* 0x001fca00078e0216 */
[----:B--2---:R2:W5:Y:S01]  /*0940*/  @!P0 LDG.E R0, desc[UR10][R22.64] ;  /* 0x0000000a16008981 */ /* 0x004562000c1e1900 */
[----:B------:R-:W-:Y:S01]  /*0950*/  UIADD3 UR7, UPT, UPT, UR7, 0x1, URZ ;  /* 0x0000000107077890 */ /* 0x000fe2000fffe0ff */
[----:B-1----:R-:W-:-:S03]  /*0960*/  IMAD R20, R21, 0x10, R20 ;  /* 0x0000001015147824 */ /* 0x002fc600078e0214 */
[----:B------:R-:W-:Y:S01]  /*0970*/  UISETP.NE.AND UP0, UPT, UR7, URZ, UPT ;  /* 0x000000ff0700728c */ /* 0x000fe2000bf05270 */
[----:B---3--:R-:W-:-:S04]  /*0980*/  IADD3 R4, PT, PT, R5, R4, R26 ;  /* 0x0000000405047210 */ /* 0x008fc80007ffe01a */
[----:B------:R-:W-:-:S04]  /*0990*/  IADD3 R4, PT, PT, R7, R6, R4 ;  /* 0x0000000607047210 */ /* 0x000fc80007ffe004 */
[----:B----4-:R-:W-:-:S04]  /*09a0*/  IADD3 R4, PT, PT, R9, R8, R4 ;  /* 0x0000000809047210 */ /* 0x010fc80007ffe004 */
[----:B------:R-:W-:-:S04]  /*09b0*/  IADD3 R4, PT, PT, R11, R10, R4 ;  /* 0x0000000a0b047210 */ /* 0x000fc80007ffe004 */
[----:B------:R-:W-:-:S04]  /*09c0*/  IADD3 R4, PT, PT, R13, R12, R4 ;  /* 0x0000000c0d047210 */ /* 0x000fc80007ffe004 */
[----:B------:R-:W-:-:S04]  /*09d0*/  IADD3 R4, PT, PT, R15, R14, R4 ;  /* 0x0000000e0f047210 */ /* 0x000fc80007ffe004 */
[----:B------:R-:W-:-:S04]  /*09e0*/  IADD3 R4, PT, PT, R17, R16, R4 ;  /* 0x0000001011047210 */ /* 0x000fc80007ffe004 */
[----:B------:R-:W-:Y:S01]  /*09f0*/  IADD3 R26, PT, PT, R19, R18, R4 ;  /* 0x00000012131a7210 */ /* 0x000fe20007ffe004 */
[----:B------:R-:W-:Y:S06]  /*0a00*/  BAR.SYNC.DEFER_BLOCKING 0x0 ;  /* 0x0000000000007b1d */ /* 0x000fec0000010000 */
[----:B--2---:R-:W-:Y:S05]  /*0a10*/  BRA.U UP0, `(.L_x_3) ;  /* 0xfffffffd00a07547 */ /* 0x004fea000b83ffff */
.L_x_0:
[----:B------:R-:W0:Y:S02]  /*0a20*/  LDC.64 R4, c[0x0][0x388] ;  /* 0x0000e200ff047b82 */ /* 0x000e240000000a00 */
[----:B0-----:R-:W-:-:S05]  /*0a30*/  IMAD.WIDE R2, R2, 0x4, R4 ;  /* 0x0000000402027825 */ /* 0x001fca00078e0204 */
[----:B------:R-:W-:Y:S01]  /*0a40*/  STG.E desc[UR10][R2.64], R26 ;  /* 0x0000001a02007986 */ /* 0x000fe2000c10190a */
[----:B------:R-:W-:Y:S05]  /*0a50*/  EXIT ;  /* 0x000000000000794d */ /* 0x000fea0003800000 */
.L_x_4:
[----:B------:R-:W-:-:S00]  /*0a60*/  BRA `(.L_x_4) ;  /* 0xfffffffc00fc7947 */ /* 0x000fc0000383ffff */
[----:B------:R-:W-:-:S00]  /*0a70*/  NOP ;  /* 0x0000000000007918 */ /* 0x000fc00000000000 */
        /* <DEDUP_REMOVED lines=8> */
.L_x_17:


//--------------------- .text._Z9coalescedPiS_ii  --------------------------
	.section	.text._Z9coalescedPiS_ii,"ax",@progbits
	.align	128
        .global         _Z9coalescedPiS_ii
        .type           _Z9coalescedPiS_ii,@function
        .size           _Z9coalescedPiS_ii,(.L_x_18 - _Z9coalescedPiS_ii)
        .other          _Z9coalescedPiS_ii,@"STO_CUDA_ENTRY STV_DEFAULT"
_Z9coalescedPiS_ii:
.text._Z9coalescedPiS_ii:
[----:B------:R-:W-:Y:S01]  /*0000*/  LDC R1, c[0x0][0x37c] ;  /* 0x0000df00ff017b82 */ /* 0x000fe20000000800 */
[----:B------:R-:W0:Y:S07]  /*0010*/  S2R R2, SR_TID.X ;  /* 0x0000000000027919 */ /* 0x000e2e0000002100 */
[----:B------:R-:W0:Y:S08]  /*0020*/  S2UR UR4, SR_CTAID.X ;  /* 0x00000000000479c3 */ /* 0x000e300000002500 */
[----:B------:R-:W0:Y:S08]  /*0030*/  LDC R3, c[0x0][0x360] ;  /* 0x0000d800ff037b82 */ /* 0x000e300000000800 */
[----:B------:R-:W1:Y:S01]  /*0040*/  LDC R0, c[0x0][0x394] ;  /* 0x0000e500ff007b82 */ /* 0x000e620000000800 */
[----:B0-----:R-:W-:-:S05]  /*0050*/  IMAD R3, R3, UR4, R2 ;  /* 0x0000000403037c24 */ /* 0x001fca000f8e0202 */
[----:B-1----:R-:W-:-:S13]  /*0060*/  ISETP.GE.AND P0, PT, R3, R0, PT ;  /* 0x000000000300720c */ /* 0x002fda0003f06270 */
[----:B------:R-:W-:Y:S05]  /*0070*/  @P0 EXIT ;  /* 0x000000000000094d */ /* 0x000fea0003800000 */
[----:B------:R-:W0:Y:S01]  /*0080*/  LDCU UR9, c[0x0][0x390] ;  /* 0x00007200ff0977ac */ /* 0x000e220008000800 */
[----:B------:R-:W-:Y:S01]  /*0090*/  IMAD.MOV.U32 R26, RZ, RZ, RZ ;  /* 0x000000ffff1a7224 */ /* 0x000fe200078e00ff */
[----:B------:R-:W1:Y:S01]  /*00a0*/  LDCU.64 UR10, c[0x0][0x358] ;  /* 0x00006b00ff0a77ac */ /* 0x000e620008000a00 */
[----:B0-----:R-:W-:-:S09]  /*00b0*/  UISETP.GE.AND UP0, UPT, UR9, 0x1, UPT ;  /* 0x000000010900788c */ /* 0x001fd2000bf06270 */
[----:B-1----:R-:W-:Y:S05]  /*00c0*/  BRA.U !UP0, `(.L_x_5) ;  /* 0x0000000908747547 */ /* 0x002fea000b800000 */
[----:B------:R-:W0:Y:S01]  /*00d0*/  S2UR UR5, SR_CgaCtaId ;  /* 0x00000000000579c3 */ /* 0x000e220000008800 */
[----:B------:R-:W-:Y:S01]  /*00e0*/  UISETP.GE.U32.AND UP1, UPT, UR9, 0x31, UPT ;  /* 0x000000310900788c */ /* 0x000fe2000bf26070 */
[----:B------:R-:W-:Y:S01]  /*00f0*/  IMAD.MOV.U32 R26, RZ, RZ, RZ ;  /* 0x000000ffff1a7224 */ /* 0x000fe200078e00ff */
[----:B------:R-:W-:Y:S01]  /*0100*/  UMOV UR4, 0x400 ;  /* 0x0000040000047882 */ /* 0x000fe20000000000 */
[----:B------:R-:W-:-:S04]  /*0110*/  UIADD3 UR7, UPT, UPT, UR9, -0x1, URZ ;  /* 0xffffffff09077890 */ /* 0x000fc8000fffe0ff */
[----:B------:R-:W-:-:S04]  /*0120*/  ULEA.HI UR6, UR7, 0x1, URZ, 0x1c ;  /* 0x0000000107067891 */ /* 0x000fc8000f8fe0ff */
[----:B------:R-:W-:Y:S02]  /*0130*/  ULOP3.LUT UP0, UR8, UR6, 0x3, URZ, 0xc0, !UPT ;  /* 0x0000000306087892 */ /* 0x000fe4000f80c0ff */
[----:B0-----:R-:W-:-:S03]  /*0140*/  ULEA UR5, UR5, UR4, 0x18 ;  /* 0x0000000405057291 */ /* 0x001fc6000f8ec0ff */
[----:B------:R-:W-:-:S03]  /*0150*/  UMOV UR4, URZ ;  /* 0x000000ff00047c82 */ /* 0x000fc60008000000 */
[----:B------:R-:W-:Y:S01]  /*0160*/  LEA R2, R2, UR5, 0x2 ;  /* 0x0000000502027c11 */ /* 0x000fe2000f8e10ff */
[----:B------:R-:W-:Y:S06]  /*0170*/  BRA.U !UP1, `(.L_x_6) ;  /* 0x0000000509507547 */ /* 0x000fec000b800000 */
[----:B------:R-:W0:Y:S01]  /*0180*/  LDC.64 R24, c[0x0][0x380] ;  /* 0x0000e000ff187b82 */ /* 0x000e220000000a00 */
[----:B------:R-:W-:Y:S01]  /*0190*/  ULOP3.LUT UR6, UR6, 0x1ffffffc, URZ, 0xc0, !UPT ;  /* 0x1ffffffc06067892 */ /* 0x000fe2000f8ec0ff */
[C-C-:B------:R-:W-:Y:S01]  /*01a0*/  IMAD R23, R0.reuse, 0x20, R3.reuse ;  /* 0x0000002000177824 */ /* 0x140fe200078e0203 */
[----:B------:R-:W-:Y:S01]  /*01b0*/  UMOV UR4, URZ ;  /* 0x000000ff00047c82 */ /* 0x000fe20008000000 */
[C-C-:B------:R-:W-:Y:S01]  /*01c0*/  IMAD R22, R0.reuse, 0x30, R3.reuse ;  /* 0x0000003000167824 */ /* 0x140fe200078e0203 */
[----:B------:R-:W-:Y:S01]  /*01d0*/  UIADD3 UR6, UPT, UPT, -UR6, URZ, URZ ;  /* 0x000000ff06067290 */ /* 0x000fe2000fffe1ff */
[--C-:B------:R-:W-:Y:S02]  /*01e0*/  IMAD R21, R0, 0x10, R3.reuse ;  /* 0x0000001000157824 */ /* 0x100fe400078e0203 */
[----:B------:R-:W-:-:S09]  /*01f0*/  IMAD.MOV.U32 R20, RZ, RZ, R3 ;  /* 0x000000ffff147224 */ /* 0x000fd200078e0003 */
.L_x_7:
[----:B0-----:R-:W-:-:S05]  /*0200*/  IMAD.WIDE R28, R20, 0x4, R24 ;  /* 0x00000004141c7825 */ /* 0x001fca00078e0218 */
[----:B------:R0:W2:Y:S02]  /*0210*/  LDG.E R27, desc[UR10][R28.64] ;  /* 0x0000000a1c1b7981 */ /* 0x0000a4000c1e1900 */
[----:B0-----:R-:W-:Y:S02]  /*0220*/  IMAD.WIDE R28, R21, 0x4, R24 ;  /* 0x00000004151c7825 */ /* 0x001fe400078e0218 */
[----:B--2---:R-:W-:Y:S01]  /*0230*/  STS [R2], R27 ;  /* 0x0000001b02007388 */ /* 0x004fe20000000800 */
[----:B------:R-:W-:Y:S06]  /*0240*/  BAR.SYNC.DEFER_BLOCKING 0x0 ;  /* 0x0000000000007b1d */ /* 0x000fec0000010000 */
[----:B------:R-:W0:Y:S04]  /*0250*/  LDS.128 R4, [UR5] ;  /* 0x00000005ff047984 */ /* 0x000e280008000c00 */
[----:B------:R-:W1:Y:S04]  /*0260*/  LDS.128 R16, [UR5+0x10] ;  /* 0x00001005ff107984 */ /* 0x000e680008000c00 */
[----:B------:R-:W2:Y:S04]  /*0270*/  LDS.128 R8, [UR5+0x20] ;  /* 0x00002005ff087984 */ /* 0x000ea80008000c00 */
[----:B------:R-:W3:Y:S01]  /*0280*/  LDS.128 R12, [UR5+0x30] ;  /* 0x00003005ff0c7984 */ /* 0x000ee20008000c00 */
[----:B------:R-:W-:Y:S06]  /*0290*/  BAR.SYNC.DEFER_BLOCKING 0x0 ;  /* 0x0000000000007b1d */ /* 0x000fec0000010000 */
[----:B------:R-:W4:Y:S01]  /*02a0*/  LDG.E R29, desc[UR10][R28.64] ;  /* 0x0000000a1c1d7981 */ /* 0x000f22000c1e1900 */
[----:B0-----:R-:W-:-:S04]  /*02b0*/  IADD3 R4, PT, PT, R5, R4, R26 ;  /* 0x0000000405047210 */ /* 0x001fc80007ffe01a */
[----:B------:R-:W-:-:S04]  /*02c0*/  IADD3 R26, PT, PT, R7, R6, R4 ;  /* 0x00000006071a7210 */ /* 0x000fc80007ffe004 */
[----:B-1----:R-:W-:-:S04]  /*02d0*/  IADD3 R16, PT, PT, R17, R16, R26 ;  /* 0x0000001011107210 */ /* 0x002fc80007ffe01a */
[----:B------:R-:W-:-:S04]  /*02e0*/  IADD3 R16, PT, PT, R19, R18, R16 ;  /* 0x0000001213107210 */ /* 0x000fc80007ffe010 */
[----:B--2---:R-:W-:-:S04]  /*02f0*/  IADD3 R8, PT, PT, R9, R8, R16 ;  /* 0x0000000809087210 */ /* 0x004fc80007ffe010 */
[----:B------:R-:W-:-:S04]  /*0300*/  IADD3 R8, PT, PT, R11, R10, R8 ;  /* 0x0000000a0b087210 */ /* 0x000fc80007ffe008 */
[----:B---3--:R-:W-:-:S04]  /*0310*/  IADD3 R8, PT, PT, R13, R12, R8 ;  /* 0x0000000c0d087210 */ /* 0x008fc80007ffe008 */
[----:B------:R-:W-:Y:S01]  /*0320*/  IADD3 R8, PT, PT, R15, R14, R8 ;  /* 0x0000000e0f087210 */ /* 0x000fe20007ffe008 */
[----:B------:R-:W-:Y:S01]  /*0330*/  IMAD.WIDE R26, R23, 0x4, R24 ;  /* 0x00000004171a7825 */ /* 0x000fe200078e0218 */
[----:B----4-:R-:W-:Y:S01]  /*0340*/  STS [R2], R29 ;  /* 0x0000001d02007388 */ /* 0x010fe20000000800 */
[----:B------:R-:W-:Y:S06]  /*0350*/  BAR.SYNC.DEFER_BLOCKING 0x0 ;  /* 0x0000000000007b1d */ /* 0x000fec0000010000 */
[----:B------:R-:W0:Y:S04]  /*0360*/  LDS.128 R4, [UR5] ;  /* 0x00000005ff047984 */ /* 0x000e280008000c00 */
[----:B------:R-:W1:Y:S04]  /*0370*/  LDS.128 R16, [UR5+0x10] ;  /* 0x00001005ff107984 */ /* 0x000e680008000c00 */
[----:B------:R-:W-:Y:S01]  /*0380*/  LDS.128 R12, [UR5+0x30] ;  /* 0x00003005ff0c7984 */ /* 0x000fe20008000c00 */
[----:B0-----:R-:W-:-:S03]  /*0390*/  IADD3 R4, PT, PT, R5, R4, R8 ;  /* 0x0000000405047210 */ /* 0x001fc60007ffe008 */
[----:B------:R-:W0:Y:S01]  /*03a0*/  LDS.128 R8, [UR5+0x20] ;  /* 0x00002005ff087984 */ /* 0x000e220008000c00 */
[----:B------:R-:W-:Y:S06]  /*03b0*/  BAR.SYNC.DEFER_BLOCKING 0x0 ;  /* 0x0000000000007b1d */ /* 0x000fec0000010000 */
[----:B------:R2:W3:Y:S01]  /*03c0*/  LDG.E R29, desc[UR10][R26.64] ;  /* 0x0000000a1a1d7981 */ /* 0x0004e2000c1e1900 */
[----:B------:R-:W-:-:S04]  /*03d0*/  IADD3 R28, PT, PT, R7, R6, R4 ;  /* 0x00000006071c7210 */ /* 0x000fc80007ffe004 */
[----:B-1----:R-:W-:-:S04]  /*03e0*/  IADD3 R16, PT, PT, R17, R16, R28 ;  /* 0x0000001011107210 */ /* 0x002fc80007ffe01c */
[----:B------:R-:W-:-:S04]  /*03f0*/  IADD3 R16, PT, PT, R19, R18, R16 ;  /* 0x0000001213107210 */ /* 0x000fc80007ffe010 */
[----:B0-----:R-:W-:-:S04]  /*0400*/  IADD3 R8, PT, PT, R9, R8, R16 ;  /* 0x0000000809087210 */ /* 0x001fc80007ffe010 */
[----:B------:R-:W-:-:S04]  /*0410*/  IADD3 R8, PT, PT, R11, R10, R8 ;  /* 0x0000000a0b087210 */ /* 0x000fc80007ffe008 */
[----:B------:R-:W-:-:S04]  /*0420*/  IADD3 R8, PT, PT, R13, R12, R8 ;  /* 0x0000000c0d087210 */ /* 0x000fc80007ffe008 */
[----:B------:R-:W-:Y:S01]  /*0430*/  IADD3 R14, PT, PT, R15, R14, R8 ;  /* 0x0000000e0f0e7210 */ /* 0x000fe20007ffe008 */
[----:B--2---:R-:W-:Y:S01]  /*0440*/  IMAD.WIDE R26, R22, 0x4, R24 ;  /* 0x00000004161a7825 */ /* 0x004fe200078e0218 */
[----:B---3--:R-:W-:Y:S01]  /*0450*/  STS [R2], R29 ;  /* 0x0000001d02007388 */ /* 0x008fe20000000800 */
[----:B------:R-:W-:Y:S06]  /*0460*/  BAR.SYNC.DEFER_BLOCKING 0x0 ;  /* 0x0000000000007b1d */ /* 0x000fec0000010000 */
[----:B------:R-:W0:Y:S04]  /*0470*/  LDS.128 R4, [UR5] ;  /* 0x00000005ff047984 */ /* 0x000e280008000c00 */
[----:B------:R-:W1:Y:S04]  /*0480*/  LDS.128 R8, [UR5+0x10] ;  /* 0x00001005ff087984 */ /* 0x000e680008000c00 */
[----:B------:R-:W2:Y:S01]  /*0490*/  LDS.128 R16, [UR5+0x20] ;  /* 0x00002005ff107984 */ /* 0x000ea20008000c00 */
[----:B0-----:R-:W-:-:S03]  /*04a0*/  IADD3 R4, PT, PT, R5, R4, R14 ;  /* 0x0000000405047210 */ /* 0x001fc60007ffe00e */
[----:B------:R-:W0:Y:S01]  /*04b0*/  LDS.128 R12, [UR5+0x30] ;  /* 0x00003005ff0c7984 */ /* 0x000e220008000c00 */
[----:B------:R-:W-:Y:S06]  /*04c0*/  BAR.SYNC.DEFER_BLOCKING 0x0 ;  /* 0x0000000000007b1d */ /* 0x000fec0000010000 */
[----:B------:R3:W4:Y:S01]  /*04d0*/  LDG.E R27, desc[UR10][R26.64] ;  /* 0x0000000a1a1b7981 */ /* 0x000722000c1e1900 */
[----:B------:R-:W-:-:S04]  /*04e0*/  IADD3 R4, PT, PT, R7, R6, R4 ;  /* 0x0000000607047210 */ /* 0x000fc80007ffe004 */
[----:B-1----:R-:W-:-:S04]  /*04f0*/  IADD3 R8, PT, PT, R9, R8, R4 ;  /* 0x0000000809087210 */ /* 0x002fc80007ffe004 */
[----:B------:R-:W-:-:S04]  /*0500*/  IADD3 R8, PT, PT, R11, R10, R8 ;  /* 0x0000000a0b087210 */ /* 0x000fc80007ffe008 */
[----:B--2---:R-:W-:-:S04]  /*0510*/  IADD3 R16, PT, PT, R17, R16, R8 ;  /* 0x0000001011107210 */ /* 0x004fc80007ffe008 */
[----:B------:R-:W-:-:S04]  /*0520*/  IADD3 R16, PT, PT, R19, R18, R16 ;  /* 0x0000001213107210 */ /* 0x000fc80007ffe010 */
[----:B0-----:R-:W-:-:S04]  /*0530*/  IADD3 R12, PT, PT, R13, R12, R16 ;  /* 0x0000000c0d0c7210 */ /* 0x001fc80007ffe010 */
[----:B---3--:R-:W-:Y:S01]  /*0540*/  IADD3 R26, PT, PT, R15, R14, R12 ;  /* 0x0000000e0f1a7210 */ /* 0x008fe20007ffe00c */
[----:B------:R-:W-:-:S04]  /*0550*/  UIADD3 UR6, UPT, UPT, UR6, 0x4, URZ ;  /* 0x0000000406067890 */ /* 0x000fc8000fffe0ff */
[----:B------:R-:W-:Y:S01]  /*0560*/  UISETP.NE.AND UP1, UPT, UR6, URZ, UPT ;  /* 0x000000ff0600728c */ /* 0x000fe2000bf25270 */
[C---:B------:R-:W-:Y:S02]  /*0570*/  IMAD R20, R0.reuse, 0x40, R20 ;  /* 0x0000004000147824 */ /* 0x040fe400078e0214 */
[C---:B------:R-:W-:Y:S02]  /*0580*/  IMAD R21, R0.reuse, 0x40, R21 ;  /* 0x0000004000157824 */ /* 0x040fe400078e0215 */
[C---:B------:R-:W-:Y:S02]  /*0590*/  IMAD R23, R0.reuse, 0x40, R23 ;  /* 0x0000004000177824 */ /* 0x040fe400078e0217 */
[----:B------:R-:W-:Y:S01]  /*05a0*/  IMAD R22, R0, 0x40, R22 ;  /* 0x0000004000167824 */ /* 0x000fe200078e0216 */
[----:B------:R-:W-:Y:S01]  /*05b0*/  UIADD3 UR4, UPT, UPT, UR4, 0x40, URZ ;  /* 0x0000004004047890 */ /* 0x000fe2000fffe0ff */
[----:B----4-:R-:W-:Y:S01]  /*05c0*/  STS [R2], R27 ;  /* 0x0000001b02007388 */ /* 0x010fe20000000800 */
[----:B------:R-:W-:Y:S06]  /*05d0*/  BAR.SYNC.DEFER_BLOCKING 0x0 ;  /* 0x0000000000007b1d */ /* 0x000fec0000010000 */
[----:B------:R-:W0:Y:S04]  /*05e0*/  LDS.128 R4, [UR5] ;  /* 0x00000005ff047984 */ /* 0x000e280008000c00 */
[----:B------:R-:W1:Y:S04]  /*05f0*/  LDS.128 R8, [UR5+0x10] ;  /* 0x00001005ff087984 */ /* 0x000e680008000c00 */
[----:B------:R-:W2:Y:S04]  /*0600*/  LDS.128 R16, [UR5+0x20] ;  /* 0x00002005ff107984 */ /* 0x000ea80008000c00 */
[----:B------:R-:W3:Y:S01]  /*0610*/  LDS.128 R12, [UR5+0x30] ;  /* 0x00003005ff0c7984 */ /* 0x000ee20008000c00 */
        /* <DEDUP_REMOVED lines=8> */
[----:B------:R-:W-:Y:S06]  /*06a0*/  BAR.SYNC.DEFER_BLOCKING 0x0 ;  /* 0x0000000000007b1d */ /* 0x000fec0000010000 */
[----:B------:R-:W-:Y:S05]  /*06b0*/  BRA.U UP1, `(.L_x_7) ;  /* 0xfffffff901d07547 */ /* 0x000fea000b83ffff */
.L_x_6:
[----:B------:R-:W-:Y:S05]  /*06c0*/  BRA.U !UP0, `(.L_x_5) ;  /* 0x0000000108f47547 */ /* 0x000fea000b800000 */
[----:B------:R-:W-:Y:S02]  /*06d0*/  UISETP.NE.AND UP1, UPT, UR8, 0x1, UPT ;  /* 0x000000010800788c */ /* 0x000fe4000bf25270 */
[----:B------:R-:W-:-:S07]  /*06e0*/  ULOP3.LUT UP0, URZ, UR7, 0x10, URZ, 0xc0, !UPT ;  /* 0x0000001007ff7892 */ /* 0x000fce000f80c0ff */
[----:B------:R-:W-:Y:S05]  /*06f0*/  BRA.U !UP1, `(.L_x_8) ;  /* 0x0000000109987547 */ /* 0x000fea000b800000 */
[----:B------:R-:W0:Y:S01]  /*0700*/  LDC.64 R24, c[0x0][0x380] ;  /* 0x0000e000ff187b82 */ /* 0x000e220000000a00 */
[----:B------:R-:W-:-:S04]  /*0710*/  IMAD R5, R0, UR4, R3 ;  /* 0x0000000400057c24 */ /* 0x000fc8000f8e0203 */
[----:B0-----:R-:W-:-:S05]  /*0720*/  IMAD.WIDE R12, R5, 0x4, R24 ;  /* 0x00000004050c7825 */ /* 0x001fca00078e0218 */
[----:B------:R-:W2:Y:S01]  /*0730*/  LDG.E R27, desc[UR10][R12.64] ;  /* 0x0000000a0c1b7981 */ /* 0x000ea2000c1e1900 */
[----:B------:R-:W-:-:S04]  /*0740*/  IMAD R5, R0, 0x10, R5 ;  /* 0x0000001000057824 */ /* 0x000fc800078e0205 */
[----:B------:R-:W-:Y:S01]  /*0750*/  IMAD.WIDE R24, R5, 0x4, R24 ;  /* 0x0000000405187825 */ /* 0x000fe200078e0218 */
        /* <DEDUP_REMOVED lines=8> */
[----:B0-----:R-:W-:Y:S01]  /*07e0*/  IADD3 R16, PT, PT, R17, R16, R26 ;  /* 0x0000001011107210 */ /* 0x001fe20007ffe01a */
[----:B------:R-:W-:-:S03]  /*07f0*/  UIADD3 UR4, UPT, UPT, UR4, 0x20, URZ ;  /* 0x0000002004047890 */ /* 0x000fc6000fffe0ff */
[----:B------:R-:W-:-:S04]  /*0800*/  IADD3 R26, PT, PT, R19, R18, R16 ;  /* 0x00000012131a7210 */ /* 0x000fc80007ffe010 */
[----:B-1----:R-:W-:-:S04]  /*0810*/  IADD3 R20, PT, PT, R21, R20, R26 ;  /* 0x0000001415147210 */ /* 0x002fc80007ffe01a */
[----:B------:R-:W-:-:S04]  /*0820*/  IADD3 R26, PT, PT, R23, R22, R20 ;  /* 0x00000016171a7210 */ /* 0x000fc80007ffe014 */
[----:B--2---:R-:W-:-:S04]  /*0830*/  IADD3 R4, PT, PT, R5, R4, R26 ;  /* 0x0000000405047210 */ /* 0x004fc80007ffe01a */
[----:B------:R-:W-:-:S04]  /*0840*/  IADD3 R4, PT, PT, R7, R6, R4 ;  /* 0x0000000607047210 */ /* 0x000fc80007ffe004 */
[----:B---3--:R-:W-:-:S04]  /*0850*/  IADD3 R4, PT, PT, R9, R8, R4 ;  /* 0x0000000809047210 */ /* 0x008fc80007ffe004 */
[----:B------:R-:W-:Y:S01]  /*0860*/  IADD3 R4, PT, PT, R11, R10, R4 ;  /* 0x0000000a0b047210 */ /* 0x000fe20007ffe004 */
        /* <DEDUP_REMOVED lines=15> */
.L_x_8:
[----:B------:R-:W-:Y:S05]  /*0960*/  BRA.U UP0, `(.L_x_5) ;  /* 0x00000001004c7547 */ /* 0x000fea000b800000 */
[----:B------:R-:W0:Y:S01]  /*0970*/  LDC.64 R20, c[0x0][0x380] ;  /* 0x0000e000ff147b82 */ /* 0x000e220000000a00 */
[----:B------:R-:W-:-:S04]  /*0980*/  IMAD R5, R0, UR4, R3 ;  /* 0x0000000400057c24 */ /* 0x000fc8000f8e0203 */
[----:B0-----:R-:W-:-:S06]  /*0990*/  IMAD.WIDE R20, R5, 0x4, R20 ;  /* 0x0000000405147825 */ /* 0x001fcc00078e0214 */
[----:B------:R-:W2:Y:S04]  /*09a0*/  LDG.E R21, desc[UR10][R20.64] ;  /* 0x0000000a14157981 */ /* 0x000ea8000c1e1900 */
[----:B--2---:R-:W-:Y:S01]  /*09b0*/  STS [R2], R21 ;  /* 0x0000001502007388 */ /* 0x004fe20000000800 */
        /* <DEDUP_REMOVED lines=14> */
.L_x_5:
[----:B------:R-:W0:Y:S02]  /*0aa0*/  LDC.64 R4, c[0x0][0x388] ;  /* 0x0000e200ff047b82 */ /* 0x000e240000000a00 */
[----:B0-----:R-:W-:-:S05]  /*0ab0*/  IMAD.WIDE R2, R3, 0x4, R4 ;  /* 0x0000000403027825 */ /* 0x001fca00078e0204 */
[----:B------:R-:W-:Y:S01]  /*0ac0*/  STG.E desc[UR10][R2.64], R26 ;  /* 0x0000001a02007986 */ /* 0x000fe2000c10190a */
[----:B------:R-:W-:Y:S05]  /*0ad0*/  EXIT ;  /* 0x000000000000794d */ /* 0x000fea0003800000 */
.L_x_9:
        /* <DEDUP_REMOVED lines=10> */
.L_x_18:


//--------------------- .text._Z15naive_reductionPiS_ii --------------------------
	.section	.text._Z15naive_reductionPiS_ii,"ax",@progbits
	.align	128
        .global         _Z15naive_reductionPiS_ii
        .type           _Z15naive_reductionPiS_ii,@function
        .size           _Z15naive_reductionPiS_ii,(.L_x_19 - _Z15naive_reductionPiS_ii)
        .other          _Z15naive_reductionPiS_ii,@"STO_CUDA_ENTRY STV_DEFAULT"
_Z15naive_reductionPiS_ii:
.text._Z15naive_reductionPiS_ii:
        /* <DEDUP_REMOVED lines=9> */
[----:B------:R-:W-:Y:S01]  /*0090*/  HFMA2 R26, -RZ, RZ, 0, 0 ;  /* 0x00000000ff1a7431 */ /* 0x000fe200000001ff */
[----:B------:R-:W1:Y:S01]  /*00a0*/  LDCU.64 UR8, c[0x0][0x358] ;  /* 0x00006b00ff0877ac */ /* 0x000e620008000a00 */
[----:B0-----:R-:W-:-:S09]  /*00b0*/  UISETP.GE.AND UP0, UPT, UR5, 0x1, UPT ;  /* 0x000000010500788c */ /* 0x001fd2000bf06270 */
[----:B-1----:R-:W-:Y:S05]  /*00c0*/  BRA.U !UP0, `(.L_x_10) ;  /* 0x0000000508c07547 */ /* 0x002fea000b800000 */
[----:B------:R-:W-:Y:S01]  /*00d0*/  UISETP.GE.U32.AND UP1, UPT, UR5, 0x10, UPT ;  /* 0x000000100500788c */ /* 0x000fe2000bf26070 */
[----:B------:R-:W-:Y:S01]  /*00e0*/  MOV R26, RZ ;  /* 0x000000ff001a7202 */ /* 0x000fe20000000f00 */
[----:B------:R-:W-:Y:S01]  /*00f0*/  ULOP3.LUT UR6, UR5, 0xf, URZ, 0xc0, !UPT ;  /* 0x0000000f05067892 */ /* 0x000fe2000f8ec0ff */
[----:B------:R-:W-:-:S03]  /*0100*/  UMOV UR4, URZ ;  /* 0x000000ff00047c82 */ /* 0x000fc60008000000 */
[----:B------:R-:W-:-:S03]  /*0110*/  UISETP.NE.AND UP0, UPT, UR6, URZ, UPT ;  /* 0x000000ff0600728c */ /* 0x000fc6000bf05270 */
[----:B------:R-:W-:Y:S08]  /*0120*/  BRA.U !UP1, `(.L_x_11) ;  /* 0x0000000109c47547 */ /* 0x000ff0000b800000 */
[----:B------:R-:W-:Y:S01]  /*0130*/  ULOP3.LUT UR4, UR5, 0x7ffffff0, URZ, 0xc0, !UPT ;  /* 0x7ffffff005047892 */ /* 0x000fe2000f8ec0ff */
[----:B------:R-:W-:Y:S02]  /*0140*/  MOV R26, RZ ;  /* 0x000000ff001a7202 */ /* 0x000fe40000000f00 */
[----:B------:R-:W-:Y:S01]  /*0150*/  MOV R24, R0 ;  /* 0x0000000000187202 */ /* 0x000fe20000000f00 */
[----:B------:R-:W-:-:S12]  /*0160*/  UIADD3 UR7, UPT, UPT, -UR4, URZ, URZ ;  /* 0x000000ff04077290 */ /* 0x000fd8000fffe1ff */
.L_x_12:
[----:B------:R-:W0:Y:S02]  /*0170*/  LDC.64 R16, c[0x0][0x380] ;  /* 0x0000e000ff107b82 */ /* 0x000e240000000a00 */
[----:B0-----:R-:W-:-:S05]  /*0180*/  IMAD.WIDE R16, R24, 0x4, R16 ;  /* 0x0000000418107825 */ /* 0x001fca00078e0210 */
[----:B------:R0:W2:Y:S01]  /*0190*/  LDG.E R27, desc[UR8][R16.64] ;  /* 0x00000008101b7981 */ /* 0x0000a2000c1e1900 */
[----:B------:R-:W-:-:S04]  /*01a0*/  IMAD.WIDE R18, R25, 0x4, R16 ;  /* 0x0000000419127825 */ /* 0x000fc800078e0210 */
[C---:B------:R-:W-:Y:S02]  /*01b0*/  IMAD.WIDE R20, R25.reuse, 0x4, R18 ;  /* 0x0000000419147825 */ /* 0x040fe400078e0212 */
[----:B------:R-:W2:Y:S02]  /*01c0*/  LDG.E R18, desc[UR8][R18.64] ;  /* 0x0000000812127981 */ /* 0x000ea4000c1e1900 */
[C---:B------:R-:W-:Y:S02]  /*01d0*/  IMAD.WIDE R2, R25.reuse, 0x4, R20 ;  /* 0x0000000419027825 */ /* 0x040fe400078e0214 */
[----:B------:R-:W3:Y:S02]  /*01e0*/  LDG.E R20, desc[UR8][R20.64] ;  /* 0x0000000814147981 */ /* 0x000ee4000c1e1900 */
[C---:B------:R-:W-:Y:S02]  /*01f0*/  IMAD.WIDE R4, R25.reuse, 0x4, R2 ;  /* 0x0000000419047825 */ /* 0x040fe400078e0202 */
[----:B------:R1:W3:Y:S02]  /*0200*/  LDG.E R19, desc[UR8][R2.64] ;  /* 0x0000000802137981 */ /* 0x0002e4000c1e1900 */
[----:B------:R-:W-:-:S02]  /*0210*/  IMAD.WIDE R6, R25, 0x4, R4 ;  /* 0x0000000419067825 */ /* 0x000fc400078e0204 */
[----:B------:R-:W4:Y:S02]  /*0220*/  LDG.E R4, desc[UR8][R4.64] ;  /* 0x0000000804047981 */ /* 0x000f24000c1e1900 */
[----:B------:R-:W-:-:S04]  /*0230*/  IMAD.WIDE R8, R25, 0x4, R6 ;  /* 0x0000000419087825 */ /* 0x000fc800078e0206 */
[C---:B------:R-:W-:Y:S01]  /*0240*/  IMAD.WIDE R10, R25.reuse, 0x4, R8 ;  /* 0x00000004190a7825 */ /* 0x040fe200078e0208 */
[----:B------:R5:W4:Y:S04]  /*0250*/  LDG.E R5, desc[UR8][R6.64] ;  /* 0x0000000806057981 */ /* 0x000b28000c1e1900 */
[----:B------:R-:W4:Y:S01]  /*0260*/  LDG.E R8, desc[UR8][R8.64] ;  /* 0x0000000808087981 */ /* 0x000f22000c1e1900 */
[----:B------:R-:W-:-:S03]  /*0270*/  IMAD.WIDE R12, R25, 0x4, R10 ;  /* 0x00000004190c7825 */ /* 0x000fc600078e020a */
[----:B------:R-:W4:Y:S01]  /*0280*/  LDG.E R11, desc[UR8][R10.64] ;  /* 0x000000080a0b7981 */ /* 0x000f22000c1e1900 */
[----:B------:R-:W-:-:S03]  /*0290*/  IMAD.WIDE R14, R25, 0x4, R12 ;  /* 0x00000004190e7825 */ /* 0x000fc600078e020c */
[----:B------:R-:W4:Y:S01]  /*02a0*/  LDG.E R12, desc[UR8][R12.64] ;  /* 0x000000080c0c7981 */ /* 0x000f22000c1e1900 */
[----:B0-----:R-:W-:-:S03]  /*02b0*/  IMAD.WIDE R16, R25, 0x4, R14 ;  /* 0x0000000419107825 */ /* 0x001fc600078e020e */
[----:B------:R-:W4:Y:S01]  /*02c0*/  LDG.E R15, desc[UR8][R14.64] ;  /* 0x000000080e0f7981 */ /* 0x000f22000c1e1900 */
[----:B------:R-:W-:-:S03]  /*02d0*/  IMAD.WIDE R22, R25, 0x4, R16 ;  /* 0x0000000419167825 */ /* 0x000fc600078e0210 */
[----:B------:R-:W4:Y:S01]  /*02e0*/  LDG.E R16, desc[UR8][R16.64] ;  /* 0x0000000810107981 */ /* 0x000f22000c1e1900 */
[----:B------:R-:W-:-:S03]  /*02f0*/  IMAD.WIDE R28, R25, 0x4, R22 ;  /* 0x00000004191c7825 */ /* 0x000fc600078e0216 */
[----:B------:R-:W4:Y:S01]  /*0300*/  LDG.E R23, desc[UR8][R22.64] ;  /* 0x0000000816177981 */ /* 0x000f22000c1e1900 */
[----:B-1----:R-:W-:-:S03]  /*0310*/  IMAD.WIDE R2, R25, 0x4, R28 ;  /* 0x0000000419027825 */ /* 0x002fc600078e021c */
[----:B------:R-:W4:Y:S01]  /*0320*/  LDG.E R28, desc[UR8][R28.64] ;  /* 0x000000081c1c7981 */ /* 0x000f22000c1e1900 */
[----:B-----5:R-:W-:-:S03]  /*0330*/  IMAD.WIDE R6, R25, 0x4, R2 ;  /* 0x0000000419067825 */ /* 0x020fc600078e0202 */
[----:B------:R0:W5:Y:S02]  /*0340*/  LDG.E R21, desc[UR8][R2.64] ;  /* 0x0000000802157981 */ /* 0x000164000c1e1900 */
[----:B0-----:R-:W-:Y:S02]  /*0350*/  IMAD.WIDE R2, R25, 0x4, R6 ;  /* 0x0000000419027825 */ /* 0x001fe400078e0206 */
[----:B------:R-:W5:Y:S04]  /*0360*/  LDG.E R7, desc[UR8][R6.64] ;  /* 0x0000000806077981 */ /* 0x000f68000c1e1900 */
[----:B------:R-:W5:Y:S01]  /*0370*/  LDG.E R9, desc[UR8][R2.64] ;  /* 0x0000000802097981 */ /* 0x000f62000c1e1900 */
[----:B------:R-:W-:-:S04]  /*0380*/  UIADD3 UR7, UPT, UPT, UR7, 0x10, URZ ;  /* 0x0000001007077890 */ /* 0x000fc8000fffe0ff */
[----:B------:R-:W-:Y:S01]  /*0390*/  UISETP.NE.AND UP1, UPT, UR7, URZ, UPT ;  /* 0x000000ff0700728c */ /* 0x000fe2000bf25270 */
[----:B------:R-:W-:Y:S02]  /*03a0*/  LEA R24, R25, R24, 0x4 ;  /* 0x0000001819187211 */ /* 0x000fe400078e20ff */
[----:B--2---:R-:W-:-:S04]  /*03b0*/  IADD3 R18, PT, PT, R18, R27, R26 ;  /* 0x0000001b12127210 */ /* 0x004fc80007ffe01a */
[----:B---3--:R-:W-:-:S04]  /*03c0*/  IADD3 R18, PT, PT, R19, R20, R18 ;  /* 0x0000001413127210 */ /* 0x008fc80007ffe012 */
[----:B----4-:R-:W-:-:S04]  /*03d0*/  IADD3 R4, PT, PT, R5, R4, R18 ;  /* 0x0000000405047210 */ /* 0x010fc80007ffe012 */
[----:B------:R-:W-:-:S04]  /*03e0*/  IADD3 R4, PT, PT, R11, R8, R4 ;  /* 0x000000080b047210 */ /* 0x000fc80007ffe004 */
[----:B------:R-:W-:-:S04]  /*03f0*/  IADD3 R4, PT, PT, R15, R12, R4 ;  /* 0x0000000c0f047210 */ /* 0x000fc80007ffe004 */
[----:B------:R-:W-:-:S04]  /*0400*/  IADD3 R4, PT, PT, R23, R16, R4 ;  /* 0x0000001017047210 */ /* 0x000fc80007ffe004 */
[----:B-----5:R-:W-:-:S04]  /*0410*/  IADD3 R4, PT, PT, R21, R28, R4 ;  /* 0x0000001c15047210 */ /* 0x020fc80007ffe004 */
[----:B------:R-:W-:Y:S01]  /*0420*/  IADD3 R26, PT, PT, R9, R7, R4 ;  /* 0x00000007091a7210 */ /* 0x000fe20007ffe004 */
[----:B------:R-:W-:Y:S06]  /*0430*/  BRA.U UP1, `(.L_x_12) ;  /* 0xfffffffd014c7547 */ /* 0x000fec000b83ffff */
.L_x_11:
[----:B------:R-:W-:Y:S05]  /*0440*/  BRA.U !UP0, `(.L_x_10) ;  /* 0x0000000108e07547 */ /* 0x000fea000b800000 */
[----:B------:R-:W-:Y:S02]  /*0450*/  UISETP.GE.U32.AND UP0, UPT, UR6, 0x8, UPT ;  /* 0x000000080600788c */ /* 0x000fe4000bf06070 */
[----:B------:R-:W-:-:S04]  /*0460*/  ULOP3.LUT UR7, UR5, 0x7, URZ, 0xc0, !UPT ;  /* 0x0000000705077892 */ /* 0x000fc8000f8ec0ff */
[----:B------:R-:W-:-:S03]  /*0470*/  UISETP.NE.AND UP1, UPT, UR7, URZ, UPT ;  /* 0x000000ff0700728c */ /* 0x000fc6000bf25270 */
[----:B------:R-:W-:Y:S08]  /*0480*/  BRA.U !UP0, `(.L_x_13) ;  /* 0x00000001085c7547 */ /* 0x000ff0000b800000 */
[----:B------:R-:W0:Y:S01]  /*0490*/  LDC.64 R6, c[0x0][0x380] ;  /* 0x0000e000ff067b82 */ /* 0x000e220000000a00 */
[----:B------:R-:W-:-:S04]  /*04a0*/  IMAD R3, R25, UR4, R0 ;  /* 0x0000000419037c24 */ /* 0x000fc8000f8e0200 */
[----:B0-----:R-:W-:-:S04]  /*04b0*/  IMAD.WIDE R6, R3, 0x4, R6 ;  /* 0x0000000403067825 */ /* 0x001fc800078e0206 */
[C---:B------:R-:W-:Y:S02]  /*04c0*/  IMAD.WIDE R8, R25.reuse, 0x4, R6 ;  /* 0x0000000419087825 */ /* 0x040fe400078e0206 */
[----:B------:R-:W2:Y:S02]  /*04d0*/  LDG.E R7, desc[UR8][R6.64] ;  /* 0x0000000806077981 */ /* 0x000ea4000c1e1900 */
[C---:B------:R-:W-:Y:S02]  /*04e0*/  IMAD.WIDE R10, R25.reuse, 0x4, R8 ;  /* 0x00000004190a7825 */ /* 0x040fe400078e0208 */
[----:B------:R-:W2:Y:S02]  /*04f0*/  LDG.E R8, desc[UR8][R8.64] ;  /* 0x0000000808087981 */ /* 0x000ea4000c1e1900 */
[C---:B------:R-:W-:Y:S02]  /*0500*/  IMAD.WIDE R12, R25.reuse, 0x4, R10 ;  /* 0x00000004190c7825 */ /* 0x040fe400078e020a */
[----:B------:R-:W3:Y:S02]  /*0510*/  LDG.E R11, desc[UR8][R10.64] ;  /* 0x000000080a0b7981 */ /* 0x000ee4000c1e1900 */
[----:B------:R-:W-:-:S02]  /*0520*/  IMAD.WIDE R14, R25, 0x4, R12 ;  /* 0x00000004190e7825 */ /* 0x000fc400078e020c */
[----:B------:R-:W3:Y:S02]  /*0530*/  LDG.E R12, desc[UR8][R12.64] ;  /* 0x000000080c0c7981 */ /* 0x000ee4000c1e1900 */
[C---:B------:R-:W-:Y:S02]  /*0540*/  IMAD.WIDE R2, R25.reuse, 0x4, R14 ;  /* 0x0000000419027825 */ /* 0x040fe400078e020e */
[----:B------:R-:W4:Y:S02]  /*0550*/  LDG.E R15, desc[UR8][R14.64] ;  /* 0x000000080e0f7981 */ /* 0x000f24000c1e1900 */
[C---:B------:R-:W-:Y:S02]  /*0560*/  IMAD.WIDE R4, R25.reuse, 0x4, R2 ;  /* 0x0000000419047825 */ /* 0x040fe400078e0202 */
[----:B------:R-:W4:Y:S02]  /*0570*/  LDG.E R2, desc[UR8][R2.64] ;  /* 0x0000000802027981 */ /* 0x000f24000c1e1900 */
[----:B------:R-:W-:-:S02]  /*0580*/  IMAD.WIDE R16, R25, 0x4, R4 ;  /* 0x0000000419107825 */ /* 0x000fc400078e0204 */
[----:B------:R-:W5:Y:S04]  /*0590*/  LDG.E R5, desc[UR8][R4.64] ;  /* 0x0000000804057981 */ /* 0x000f68000c1e1900 */
[----:B------:R-:W5:Y:S01]  /*05a0*/  LDG.E R16, desc[UR8][R16.64] ;  /* 0x0000000810107981 */ /* 0x000f62000c1e1900 */
[----:B------:R-:W-:Y:S01]  /*05b0*/  UIADD3 UR4, UPT, UPT, UR4, 0x8, URZ ;  /* 0x0000000804047890 */ /* 0x000fe2000fffe0ff */
[----:B--2---:R-:W-:-:S04]  /*05c0*/  IADD3 R26, PT, PT, R8, R7, R26 ;  /* 0x00000007081a7210 */ /* 0x004fc80007ffe01a */
[----:B---3--:R-:W-:-:S04]  /*05d0*/  IADD3 R26, PT, PT, R12, R11, R26 ;  /* 0x0000000b0c1a7210 */ /* 0x008fc80007ffe01a */
[----:B----4-:R-:W-:-:S04]  /*05e0*/  IADD3 R26, PT, PT, R2, R15, R26 ;  /* 0x0000000f021a7210 */ /* 0x010fc80007ffe01a */
[----:B-----5:R-:W-:-:S07]  /*05f0*/  IADD3 R26, PT, PT, R16, R5, R26 ;  /* 0x00000005101a7210 */ /* 0x020fce0007ffe01a */
.L_x_13:
        /* <DEDUP_REMOVED lines=12> */
[----:B------:R-:W-:Y:S02]  /*06c0*/  IMAD.WIDE R8, R25, 0x4, R6 ;  /* 0x0000000419087825 */ /* 0x000fe400078e0206 */
[----:B------:R-:W3:Y:S04]  /*06d0*/  LDG.E R7, desc[UR8][R6.64] ;  /* 0x0000000806077981 */ /* 0x000ee8000c1e1900 */
[----:B------:R-:W3:Y:S01]  /*06e0*/  LDG.E R8, desc[UR8][R8.64] ;  /* 0x0000000808087981 */ /* 0x000ee2000c1e1900 */
[----:B------:R-:W-:Y:S01]  /*06f0*/  UIADD3 UR4, UPT, UPT, UR4, 0x4, URZ ;  /* 0x0000000404047890 */ /* 0x000fe2000fffe0ff */
[----:B--2---:R-:W-:-:S04]  /*0700*/  IADD3 R26, PT, PT, R4, R3, R26 ;  /* 0x00000003041a7210 */ /* 0x004fc80007ffe01a */
[----:B---3--:R-:W-:-:S07]  /*0710*/  IADD3 R26, PT, PT, R8, R7, R26 ;  /* 0x00000007081a7210 */ /* 0x008fce0007ffe01a */
.L_x_14:
[----:B------:R-:W-:Y:S05]  /*0720*/  BRA.U !UP1, `(.L_x_10) ;  /* 0x0000000109287547 */ /* 0x000fea000b800000 */
[----:B------:R-:W0:Y:S01]  /*0730*/  LDC.64 R4, c[0x0][0x380] ;  /* 0x0000e000ff047b82 */ /* 0x000e220000000a00 */
[----:B------:R-:W-:Y:S01]  /*0740*/  IMAD R6, R25, UR4, R0 ;  /* 0x0000000419067c24 */ /* 0x000fe2000f8e0200 */
[----:B------:R-:W-:-:S12]  /*0750*/  UIADD3 UR5, UPT, UPT, -UR5, URZ, URZ ;  /* 0x000000ff05057290 */ /* 0x000fd8000fffe1ff */
.L_x_15:
[----:B0-----:R-:W-:-:S06]  /*0760*/  IMAD.WIDE R2, R6, 0x4, R4 ;  /* 0x0000000406027825 */ /* 0x001fcc00078e0204 */
[----:B------:R-:W2:Y:S01]  /*0770*/  LDG.E R3, desc[UR8][R2.64] ;  /* 0x0000000802037981 */ /* 0x000ea2000c1e1900 */
[----:B------:R-:W-:Y:S01]  /*0780*/  UIADD3 UR5, UPT, UPT, UR5, 0x1, URZ ;  /* 0x0000000105057890 */ /* 0x000fe2000fffe0ff */
[----:B------:R-:W-:-:S03]  /*0790*/  IADD3 R6, PT, PT, R6, R25, RZ ;  /* 0x0000001906067210 */ /* 0x000fc60007ffe0ff */
[----:B------:R-:W-:Y:S01]  /*07a0*/  UISETP.NE.AND UP0, UPT, UR5, URZ, UPT ;  /* 0x000000ff0500728c */ /* 0x000fe2000bf05270 */
[----:B--2---:R-:W-:-:S08]  /*07b0*/  IADD3 R26, PT, PT, R3, R26, RZ ;  /* 0x0000001a031a7210 */ /* 0x004fd00007ffe0ff */
[----:B------:R-:W-:Y:S05]  /*07c0*/  BRA.U UP0, `(.L_x_15) ;  /* 0xfffffffd00e47547 */ /* 0x000fea000b83ffff */
.L_x_10:
[----:B------:R-:W0:Y:S02]  /*07d0*/  LDC.64 R2, c[0x0][0x388] ;  /* 0x0000e200ff027b82 */ /* 0x000e240000000a00 */
[----:B0-----:R-:W-:-:S05]  /*07e0*/  IMAD.WIDE R2, R0, 0x4, R2 ;  /* 0x0000000400027825 */ /* 0x001fca00078e0202 */
[----:B------:R-:W-:Y:S01]  /*07f0*/  STG.E desc[UR8][R2.64], R26 ;  /* 0x0000001a02007986 */ /* 0x000fe2000c101908 */
[----:B------:R-:W-:Y:S05]  /*0800*/  EXIT ;  /* 0x000000000000794d */ /* 0x000fea0003800000 */
.L_x_16:
        /* <DEDUP_REMOVED lines=15> */
.L_x_19:


//--------------------- .nv.shared._Z20coalesced_prefetchedPiS_ii --------------------------
	.section	.nv.shared._Z20coalesced_prefetchedPiS_ii,"aw",@nobits
	.sectionflags	@""
	.align	4
.nv.shared._Z20coalesced_prefetchedPiS_ii:
	.zero		1088


//--------------------- .nv.shared.reserved.0     --------------------------
	.section	.nv.shared.reserved.0,"aw",@nobits
	.weak		__nv_reservedSMEM_offset_0_alias
	.size		__nv_reservedSMEM_offset_0_alias, 0, 64
	.other		__nv_reservedSMEM_offset_0_alias,@"STO_CUDA_RESERVED_SHARED STV_DEFAULT"
__nv_reservedSMEM_offset_0_alias:
	.zero		0
	.zero		64


//--------------------- .nv.shared._Z9coalescedPiS_ii --------------------------
	.section	.nv.shared._Z9coalescedPiS_ii,"aw",@nobits
	.sectionflags	@""
	.align	4
.nv.shared._Z9coalescedPiS_ii:
	.zero		1088


//--------------------- .nv.constant0._Z20coalesced_prefetchedPiS_ii --------------------------
	.section	.nv.constant0._Z20coalesced_prefetchedPiS_ii,"a",@progbits
	.sectionflags	@""
	.align	4
.nv.constant0._Z20coalesced_prefetchedPiS_ii:
	.zero		920


//--------------------- .nv.constant0._Z9coalescedPiS_ii --------------------------
	.section	.nv.constant0._Z9coalescedPiS_ii,"a",@progbits
	.sectionflags	@""
	.align	4
.nv.constant0._Z9coalescedPiS_ii:
	.zero		920


//--------------------- .nv.constant0._Z15naive_reductionPiS_ii --------------------------
	.section	.nv.constant0._Z15naive_reductionPiS_ii,"a",@progbits
	.sectionflags	@""
	.align	4
.nv.constant0._Z15naive_reductionPiS_ii:
	.zero		920


//--------------------- SYMBOLS --------------------------

	.type		.nv.reservedSmem.offset0,@object
	.size		.nv.reservedSmem.offset0,0x4
	.type		.nv.reservedSmem.cap,@object
	.size		.nv.reservedSmem.cap,0x4
